//
// Generated by NVIDIA NVVM Compiler
//
// Compiler Build ID: CL-36424714
// Cuda compilation tools, release 13.0, V13.0.88
// Based on NVVM 20.0.0
//

.version 9.0
.target sm_100
.address_size 64

	// .globl	_Z13plain_conv_1dPfS_S_ii
// _ZZ13tiled_conv_1dPfS_S_iiE2Ns has been demoted
// _ZZ13tiled_conv_2dPfPKfS_iiiE2Ns has been demoted

.visible .entry _Z13plain_conv_1dPfS_S_ii(
	.param .u64 .ptr .align 1 _Z13plain_conv_1dPfS_S_ii_param_0,
	.param .u64 .ptr .align 1 _Z13plain_conv_1dPfS_S_ii_param_1,
	.param .u64 .ptr .align 1 _Z13plain_conv_1dPfS_S_ii_param_2,
	.param .u32 _Z13plain_conv_1dPfS_S_ii_param_3,
	.param .u32 _Z13plain_conv_1dPfS_S_ii_param_4
)
{
	.reg .pred 	%p<57>;
	.reg .b32 	%r<43>;
	.reg .b32 	%f<96>;
	.reg .b64 	%rd<47>;

	ld.param.u64 	%rd7, [_Z13plain_conv_1dPfS_S_ii_param_0];
	ld.param.u64 	%rd8, [_Z13plain_conv_1dPfS_S_ii_param_1];
	ld.param.u64 	%rd6, [_Z13plain_conv_1dPfS_S_ii_param_2];
	ld.param.u32 	%r28, [_Z13plain_conv_1dPfS_S_ii_param_3];
	ld.param.u32 	%r29, [_Z13plain_conv_1dPfS_S_ii_param_4];
	cvta.to.global.u64 	%rd1, %rd8;
	cvta.to.global.u64 	%rd2, %rd7;
	mov.u32 	%r30, %ctaid.x;
	mov.u32 	%r31, %ntid.x;
	mov.u32 	%r32, %tid.x;
	mad.lo.s32 	%r1, %r30, %r31, %r32;
	shr.u32 	%r33, %r29, 31;
	add.s32 	%r34, %r29, %r33;
	shr.s32 	%r35, %r34, 1;
	sub.s32 	%r2, %r1, %r35;
	setp.ge.s32 	%p1, %r1, %r28;
	setp.lt.s32 	%p2, %r29, 1;
	mov.f32 	%f75, 0f00000000;
	or.pred  	%p3, %p1, %p2;
	@%p3 bra 	$L__BB0_41;
	and.b32  	%r3, %r29, 7;
	setp.lt.u32 	%p4, %r29, 8;
	mov.f32 	%f75, 0f00000000;
	mov.b32 	%r41, 0;
	@%p4 bra 	$L__BB0_20;
	and.b32  	%r41, %r29, 2147483640;
	mov.f32 	%f75, 0f00000000;
	mov.b32 	%r39, 0;
$L__BB0_3:
	.pragma "nounroll";
	add.s32 	%r6, %r2, %r39;
	setp.lt.s32 	%p5, %r6, 0;
	setp.ge.s32 	%p6, %r6, %r28;
	or.pred  	%p7, %p5, %p6;
	mul.wide.u32 	%rd9, %r39, 4;
	add.s64 	%rd3, %rd1, %rd9;
	@%p7 bra 	$L__BB0_5;
	mul.wide.u32 	%rd10, %r6, 4;
	add.s64 	%rd11, %rd2, %rd10;
	ld.global.f32 	%f42, [%rd11];
	ld.global.f32 	%f43, [%rd3];
	fma.rn.f32 	%f75, %f42, %f43, %f75;
$L__BB0_5:
	add.s32 	%r7, %r6, 1;
	setp.lt.s32 	%p8, %r7, 0;
	setp.ge.s32 	%p9, %r7, %r28;
	or.pred  	%p10, %p8, %p9;
	@%p10 bra 	$L__BB0_7;
	mul.wide.u32 	%rd12, %r7, 4;
	add.s64 	%rd13, %rd2, %rd12;
	ld.global.f32 	%f44, [%rd13];
	ld.global.f32 	%f45, [%rd3+4];
	fma.rn.f32 	%f75, %f44, %f45, %f75;
$L__BB0_7:
	add.s32 	%r8, %r6, 2;
	setp.lt.s32 	%p11, %r8, 0;
	setp.ge.s32 	%p12, %r8, %r28;
	or.pred  	%p13, %p11, %p12;
	@%p13 bra 	$L__BB0_9;
	mul.wide.u32 	%rd14, %r8, 4;
	add.s64 	%rd15, %rd2, %rd14;
	ld.global.f32 	%f46, [%rd15];
	ld.global.f32 	%f47, [%rd3+8];
	fma.rn.f32 	%f75, %f46, %f47, %f75;
$L__BB0_9:
	add.s32 	%r9, %r6, 3;
	setp.lt.s32 	%p14, %r9, 0;
	setp.ge.s32 	%p15, %r9, %r28;
	or.pred  	%p16, %p14, %p15;
	@%p16 bra 	$L__BB0_11;
	mul.wide.u32 	%rd16, %r9, 4;
	add.s64 	%rd17, %rd2, %rd16;
	ld.global.f32 	%f48, [%rd17];
	ld.global.f32 	%f49, [%rd3+12];
	fma.rn.f32 	%f75, %f48, %f49, %f75;
$L__BB0_11:
	add.s32 	%r10, %r6, 4;
	setp.lt.s32 	%p17, %r10, 0;
	setp.ge.s32 	%p18, %r10, %r28;
	or.pred  	%p19, %p17, %p18;
	@%p19 bra 	$L__BB0_13;
	mul.wide.u32 	%rd18, %r10, 4;
	add.s64 	%rd19, %rd2, %rd18;
	ld.global.f32 	%f50, [%rd19];
	ld.global.f32 	%f51, [%rd3+16];
	fma.rn.f32 	%f75, %f50, %f51, %f75;
$L__BB0_13:
	add.s32 	%r11, %r6, 5;
	setp.lt.s32 	%p20, %r11, 0;
	setp.ge.s32 	%p21, %r11, %r28;
	or.pred  	%p22, %p20, %p21;
	@%p22 bra 	$L__BB0_15;
	mul.wide.u32 	%rd20, %r11, 4;
	add.s64 	%rd21, %rd2, %rd20;
	ld.global.f32 	%f52, [%rd21];
	ld.global.f32 	%f53, [%rd3+20];
	fma.rn.f32 	%f75, %f52, %f53, %f75;
$L__BB0_15:
	add.s32 	%r12, %r6, 6;
	setp.lt.s32 	%p23, %r12, 0;
	setp.ge.s32 	%p24, %r12, %r28;
	or.pred  	%p25, %p23, %p24;
	@%p25 bra 	$L__BB0_17;
	mul.wide.u32 	%rd22, %r12, 4;
	add.s64 	%rd23, %rd2, %rd22;
	ld.global.f32 	%f54, [%rd23];
	ld.global.f32 	%f55, [%rd3+24];
	fma.rn.f32 	%f75, %f54, %f55, %f75;
$L__BB0_17:
	add.s32 	%r13, %r6, 7;
	setp.lt.s32 	%p26, %r13, 0;
	setp.ge.s32 	%p27, %r13, %r28;
	or.pred  	%p28, %p26, %p27;
	@%p28 bra 	$L__BB0_19;
	mul.wide.u32 	%rd24, %r13, 4;
	add.s64 	%rd25, %rd2, %rd24;
	ld.global.f32 	%f56, [%rd25];
	ld.global.f32 	%f57, [%rd3+28];
	fma.rn.f32 	%f75, %f56, %f57, %f75;
$L__BB0_19:
	add.s32 	%r39, %r39, 8;
	setp.ne.s32 	%p29, %r39, %r41;
	@%p29 bra 	$L__BB0_3;
$L__BB0_20:
	setp.eq.s32 	%p30, %r3, 0;
	@%p30 bra 	$L__BB0_41;
	and.b32  	%r16, %r29, 3;
	setp.lt.u32 	%p31, %r3, 4;
	@%p31 bra 	$L__BB0_31;
	add.s32 	%r17, %r2, %r41;
	setp.lt.s32 	%p32, %r17, 0;
	setp.ge.s32 	%p33, %r17, %r28;
	or.pred  	%p34, %p32, %p33;
	mul.wide.u32 	%rd26, %r41, 4;
	add.s64 	%rd4, %rd1, %rd26;
	@%p34 bra 	$L__BB0_24;
	mul.wide.u32 	%rd27, %r17, 4;
	add.s64 	%rd28, %rd2, %rd27;
	ld.global.f32 	%f59, [%rd28];
	ld.global.f32 	%f60, [%rd4];
	fma.rn.f32 	%f75, %f59, %f60, %f75;
$L__BB0_24:
	add.s32 	%r18, %r17, 1;
	setp.lt.s32 	%p35, %r18, 0;
	setp.ge.s32 	%p36, %r18, %r28;
	or.pred  	%p37, %p35, %p36;
	@%p37 bra 	$L__BB0_26;
	mul.wide.u32 	%rd29, %r18, 4;
	add.s64 	%rd30, %rd2, %rd29;
	ld.global.f32 	%f61, [%rd30];
	ld.global.f32 	%f62, [%rd4+4];
	fma.rn.f32 	%f75, %f61, %f62, %f75;
$L__BB0_26:
	add.s32 	%r19, %r17, 2;
	setp.lt.s32 	%p38, %r19, 0;
	setp.ge.s32 	%p39, %r19, %r28;
	or.pred  	%p40, %p38, %p39;
	@%p40 bra 	$L__BB0_28;
	mul.wide.u32 	%rd31, %r19, 4;
	add.s64 	%rd32, %rd2, %rd31;
	ld.global.f32 	%f63, [%rd32];
	ld.global.f32 	%f64, [%rd4+8];
	fma.rn.f32 	%f75, %f63, %f64, %f75;
$L__BB0_28:
	add.s32 	%r20, %r17, 3;
	setp.lt.s32 	%p41, %r20, 0;
	setp.ge.s32 	%p42, %r20, %r28;
	or.pred  	%p43, %p41, %p42;
	@%p43 bra 	$L__BB0_30;
	mul.wide.u32 	%rd33, %r20, 4;
	add.s64 	%rd34, %rd2, %rd33;
	ld.global.f32 	%f65, [%rd34];
	ld.global.f32 	%f66, [%rd4+12];
	fma.rn.f32 	%f75, %f65, %f66, %f75;
$L__BB0_30:
	add.s32 	%r41, %r41, 4;
$L__BB0_31:
	setp.eq.s32 	%p44, %r16, 0;
	@%p44 bra 	$L__BB0_41;
	setp.eq.s32 	%p45, %r16, 1;
	@%p45 bra 	$L__BB0_38;
	add.s32 	%r23, %r2, %r41;
	setp.lt.s32 	%p46, %r23, 0;
	setp.ge.s32 	%p47, %r23, %r28;
	or.pred  	%p48, %p46, %p47;
	mul.wide.u32 	%rd35, %r41, 4;
	add.s64 	%rd5, %rd1, %rd35;
	@%p48 bra 	$L__BB0_35;
	mul.wide.u32 	%rd36, %r23, 4;
	add.s64 	%rd37, %rd2, %rd36;
	ld.global.f32 	%f68, [%rd37];
	ld.global.f32 	%f69, [%rd5];
	fma.rn.f32 	%f75, %f68, %f69, %f75;
$L__BB0_35:
	add.s32 	%r24, %r23, 1;
	setp.lt.s32 	%p49, %r24, 0;
	setp.ge.s32 	%p50, %r24, %r28;
	or.pred  	%p51, %p49, %p50;
	@%p51 bra 	$L__BB0_37;
	mul.wide.u32 	%rd38, %r24, 4;
	add.s64 	%rd39, %rd2, %rd38;
	ld.global.f32 	%f70, [%rd39];
	ld.global.f32 	%f71, [%rd5+4];
	fma.rn.f32 	%f75, %f70, %f71, %f75;
$L__BB0_37:
	add.s32 	%r41, %r41, 2;
$L__BB0_38:
	and.b32  	%r38, %r29, 1;
	setp.eq.b32 	%p52, %r38, 1;
	not.pred 	%p53, %p52;
	@%p53 bra 	$L__BB0_41;
	add.s32 	%r27, %r2, %r41;
	setp.lt.s32 	%p54, %r27, 0;
	setp.ge.s32 	%p55, %r27, %r28;
	or.pred  	%p56, %p54, %p55;
	@%p56 bra 	$L__BB0_41;
	mul.wide.u32 	%rd40, %r27, 4;
	add.s64 	%rd41, %rd2, %rd40;
	ld.global.f32 	%f72, [%rd41];
	mul.wide.u32 	%rd42, %r41, 4;
	add.s64 	%rd43, %rd1, %rd42;
	ld.global.f32 	%f73, [%rd43];
	fma.rn.f32 	%f75, %f72, %f73, %f75;
$L__BB0_41:
	cvta.to.global.u64 	%rd44, %rd6;
	mul.wide.s32 	%rd45, %r1, 4;
	add.s64 	%rd46, %rd44, %rd45;
	st.global.f32 	[%rd46], %f75;
	ret;

}
	// .globl	_Z13plain_conv_2dPfS_S_iii
.visible .entry _Z13plain_conv_2dPfS_S_iii(
	.param .u64 .ptr .align 1 _Z13plain_conv_2dPfS_S_iii_param_0,
	.param .u64 .ptr .align 1 _Z13plain_conv_2dPfS_S_iii_param_1,
	.param .u64 .ptr .align 1 _Z13plain_conv_2dPfS_S_iii_param_2,
	.param .u32 _Z13plain_conv_2dPfS_S_iii_param_3,
	.param .u32 _Z13plain_conv_2dPfS_S_iii_param_4,
	.param .u32 _Z13plain_conv_2dPfS_S_iii_param_5
)
{
	.reg .pred 	%p<43>;
	.reg .b32 	%r<49>;
	.reg .b32 	%f<49>;
	.reg .b64 	%rd<35>;

	ld.param.u64 	%rd8, [_Z13plain_conv_2dPfS_S_iii_param_0];
	ld.param.u64 	%rd9, [_Z13plain_conv_2dPfS_S_iii_param_1];
	ld.param.u64 	%rd7, [_Z13plain_conv_2dPfS_S_iii_param_2];
	ld.param.u32 	%r18, [_Z13plain_conv_2dPfS_S_iii_param_3];
	ld.param.u32 	%r21, [_Z13plain_conv_2dPfS_S_iii_param_4];
	ld.param.u32 	%r20, [_Z13plain_conv_2dPfS_S_iii_param_5];
	cvta.to.global.u64 	%rd1, %rd9;
	cvta.to.global.u64 	%rd2, %rd8;
	mov.u32 	%r22, %ctaid.x;
	mov.u32 	%r23, %ntid.x;
	mov.u32 	%r24, %tid.x;
	mad.lo.s32 	%r1, %r22, %r23, %r24;
	mov.u32 	%r25, %ctaid.y;
	mov.u32 	%r26, %ntid.y;
	mov.u32 	%r27, %tid.y;
	mad.lo.s32 	%r28, %r25, %r26, %r27;
	shr.u32 	%r29, %r20, 31;
	add.s32 	%r30, %r20, %r29;
	shr.s32 	%r31, %r30, 1;
	neg.s32 	%r3, %r31;
	sub.s32 	%r4, %r1, %r31;
	setp.ge.s32 	%p2, %r1, %r18;
	setp.ge.s32 	%p3, %r28, %r21;
	or.pred  	%p4, %p2, %p3;
	setp.lt.s32 	%p5, %r20, 1;
	mov.f32 	%f39, 0f00000000;
	or.pred  	%p6, %p4, %p5;
	@%p6 bra 	$L__BB1_23;
	and.b32  	%r5, %r20, 3;
	and.b32  	%r6, %r20, 2147483644;
	add.s32 	%r7, %r3, %r28;
	mov.f32 	%f39, 0f00000000;
	mov.b32 	%r46, 0;
$L__BB1_2:
	setp.lt.u32 	%p7, %r20, 4;
	add.s32 	%r34, %r7, %r46;
	setp.lt.s32 	%p8, %r34, 0;
	setp.ge.s32 	%p9, %r34, %r21;
	or.pred  	%p1, %p8, %p9;
	mul.lo.s32 	%r9, %r34, %r18;
	add.s32 	%r10, %r9, %r4;
	mul.lo.s32 	%r11, %r46, %r20;
	mov.b32 	%r48, 0;
	@%p7 bra 	$L__BB1_13;
	mov.b32 	%r47, 0;
$L__BB1_4:
	add.s32 	%r13, %r47, %r4;
	setp.lt.s32 	%p10, %r13, 0;
	setp.ge.s32 	%p11, %r13, %r18;
	or.pred  	%p12, %p10, %p11;
	or.pred  	%p13, %p12, %p1;
	@%p13 bra 	$L__BB1_6;
	add.s32 	%r36, %r13, %r9;
	mul.wide.s32 	%rd10, %r36, 4;
	add.s64 	%rd11, %rd2, %rd10;
	ld.global.f32 	%f23, [%rd11];
	add.s32 	%r37, %r47, %r11;
	mul.wide.u32 	%rd12, %r37, 4;
	add.s64 	%rd13, %rd1, %rd12;
	ld.global.f32 	%f24, [%rd13];
	fma.rn.f32 	%f39, %f23, %f24, %f39;
$L__BB1_6:
	add.s32 	%r38, %r13, 1;
	setp.lt.s32 	%p14, %r38, 0;
	setp.ge.s32 	%p15, %r38, %r18;
	or.pred  	%p16, %p14, %p15;
	or.pred  	%p17, %p16, %p1;
	cvt.s64.s32 	%rd14, %r47;
	cvt.s64.s32 	%rd15, %r10;
	add.s64 	%rd16, %rd15, %rd14;
	shl.b64 	%rd17, %rd16, 2;
	add.s64 	%rd3, %rd2, %rd17;
	cvt.u64.u32 	%rd18, %r11;
	add.s64 	%rd19, %rd14, %rd18;
	shl.b64 	%rd20, %rd19, 2;
	add.s64 	%rd4, %rd1, %rd20;
	@%p17 bra 	$L__BB1_8;
	ld.global.f32 	%f25, [%rd3+4];
	ld.global.f32 	%f26, [%rd4+4];
	fma.rn.f32 	%f39, %f25, %f26, %f39;
$L__BB1_8:
	add.s32 	%r39, %r13, 2;
	setp.lt.s32 	%p18, %r39, 0;
	setp.ge.s32 	%p19, %r39, %r18;
	or.pred  	%p20, %p18, %p19;
	or.pred  	%p21, %p20, %p1;
	@%p21 bra 	$L__BB1_10;
	ld.global.f32 	%f27, [%rd3+8];
	ld.global.f32 	%f28, [%rd4+8];
	fma.rn.f32 	%f39, %f27, %f28, %f39;
$L__BB1_10:
	add.s32 	%r40, %r13, 3;
	setp.lt.s32 	%p22, %r40, 0;
	setp.ge.s32 	%p23, %r40, %r18;
	or.pred  	%p24, %p22, %p23;
	or.pred  	%p25, %p24, %p1;
	@%p25 bra 	$L__BB1_12;
	ld.global.f32 	%f29, [%rd3+12];
	ld.global.f32 	%f30, [%rd4+12];
	fma.rn.f32 	%f39, %f29, %f30, %f39;
$L__BB1_12:
	add.s32 	%r47, %r47, 4;
	setp.ne.s32 	%p26, %r47, %r6;
	mov.u32 	%r48, %r6;
	@%p26 bra 	$L__BB1_4;
$L__BB1_13:
	setp.eq.s32 	%p27, %r5, 0;
	@%p27 bra 	$L__BB1_22;
	add.s32 	%r16, %r48, %r4;
	setp.lt.s32 	%p28, %r16, 0;
	setp.ge.s32 	%p29, %r16, %r18;
	or.pred  	%p30, %p28, %p29;
	or.pred  	%p31, %p30, %p1;
	@%p31 bra 	$L__BB1_16;
	add.s32 	%r41, %r16, %r9;
	mul.wide.s32 	%rd21, %r41, 4;
	add.s64 	%rd22, %rd2, %rd21;
	ld.global.f32 	%f31, [%rd22];
	add.s32 	%r42, %r48, %r11;
	mul.wide.u32 	%rd23, %r42, 4;
	add.s64 	%rd24, %rd1, %rd23;
	ld.global.f32 	%f32, [%rd24];
	fma.rn.f32 	%f39, %f31, %f32, %f39;
$L__BB1_16:
	setp.eq.s32 	%p32, %r5, 1;
	@%p32 bra 	$L__BB1_22;
	add.s32 	%r43, %r16, 1;
	setp.lt.s32 	%p33, %r43, 0;
	setp.ge.s32 	%p34, %r43, %r18;
	or.pred  	%p35, %p33, %p34;
	or.pred  	%p36, %p35, %p1;
	cvt.u64.u32 	%rd25, %r48;
	cvt.s64.s32 	%rd26, %r10;
	add.s64 	%rd27, %rd26, %rd25;
	shl.b64 	%rd28, %rd27, 2;
	add.s64 	%rd5, %rd2, %rd28;
	cvt.u64.u32 	%rd29, %r11;
	add.s64 	%rd30, %rd25, %rd29;
	shl.b64 	%rd31, %rd30, 2;
	add.s64 	%rd6, %rd1, %rd31;
	@%p36 bra 	$L__BB1_19;
	ld.global.f32 	%f33, [%rd5+4];
	ld.global.f32 	%f34, [%rd6+4];
	fma.rn.f32 	%f39, %f33, %f34, %f39;
$L__BB1_19:
	setp.eq.s32 	%p37, %r5, 2;
	@%p37 bra 	$L__BB1_22;
	add.s32 	%r44, %r16, 2;
	setp.lt.s32 	%p38, %r44, 0;
	setp.ge.s32 	%p39, %r44, %r18;
	or.pred  	%p40, %p38, %p39;
	or.pred  	%p41, %p40, %p1;
	@%p41 bra 	$L__BB1_22;
	ld.global.f32 	%f35, [%rd5+8];
	ld.global.f32 	%f36, [%rd6+8];
	fma.rn.f32 	%f39, %f35, %f36, %f39;
$L__BB1_22:
	add.s32 	%r46, %r46, 1;
	setp.ne.s32 	%p42, %r46, %r20;
	@%p42 bra 	$L__BB1_2;
$L__BB1_23:
	cvta.to.global.u64 	%rd32, %rd7;
	mad.lo.s32 	%r45, %r18, %r28, %r1;
	mul.wide.s32 	%rd33, %r45, 4;
	add.s64 	%rd34, %rd32, %rd33;
	st.global.f32 	[%rd34], %f39;
	ret;

}
	// .globl	_Z13tiled_conv_1dPfS_S_ii
.visible .entry _Z13tiled_conv_1dPfS_S_ii(
	.param .u64 .ptr .align 1 _Z13tiled_conv_1dPfS_S_ii_param_0,
	.param .u64 .ptr .align 1 _Z13tiled_conv_1dPfS_S_ii_param_1,
	.param .u64 .ptr .align 1 _Z13tiled_conv_1dPfS_S_ii_param_2,
	.param .u32 _Z13tiled_conv_1dPfS_S_ii_param_3,
	.param .u32 _Z13tiled_conv_1dPfS_S_ii_param_4
)
{
	.reg .pred 	%p<14>;
	.reg .b32 	%r<61>;
	.reg .b32 	%f<113>;
	.reg .b64 	%rd<24>;
	// demoted variable
	.shared .align 4 .b8 _ZZ13tiled_conv_1dPfS_S_iiE2Ns[4096];
	ld.param.u64 	%rd8, [_Z13tiled_conv_1dPfS_S_ii_param_0];
	ld.param.u64 	%rd10, [_Z13tiled_conv_1dPfS_S_ii_param_1];
	ld.param.u64 	%rd9, [_Z13tiled_conv_1dPfS_S_ii_param_2];
	ld.param.u32 	%r25, [_Z13tiled_conv_1dPfS_S_ii_param_3];
	ld.param.u32 	%r26, [_Z13tiled_conv_1dPfS_S_ii_param_4];
	cvta.to.global.u64 	%rd1, %rd10;
	mov.u32 	%r27, %ctaid.x;
	mov.u32 	%r28, %ntid.x;
	mov.u32 	%r1, %tid.x;
	mad.lo.s32 	%r2, %r27, %r28, %r1;
	shr.u32 	%r29, %r26, 31;
	add.s32 	%r30, %r26, %r29;
	shr.s32 	%r31, %r30, 1;
	sub.s32 	%r3, %r2, %r31;
	setp.lt.s32 	%p1, %r3, 0;
	setp.ge.s32 	%p2, %r3, %r25;
	or.pred  	%p3, %p1, %p2;
	@%p3 bra 	$L__BB2_2;
	cvta.to.global.u64 	%rd11, %rd8;
	mul.wide.u32 	%rd12, %r3, 4;
	add.s64 	%rd13, %rd11, %rd12;
	ld.global.f32 	%f14, [%rd13];
	shl.b32 	%r36, %r1, 2;
	mov.u32 	%r37, _ZZ13tiled_conv_1dPfS_S_iiE2Ns;
	add.s32 	%r38, %r37, %r36;
	st.shared.f32 	[%r38], %f14;
	bra.uni 	$L__BB2_3;
$L__BB2_2:
	shl.b32 	%r32, %r1, 2;
	mov.u32 	%r33, _ZZ13tiled_conv_1dPfS_S_iiE2Ns;
	add.s32 	%r34, %r33, %r32;
	mov.b32 	%r35, 0;
	st.shared.u32 	[%r34], %r35;
$L__BB2_3:
	bar.sync 	0;
	setp.ge.s32 	%p4, %r2, %r25;
	@%p4 bra 	$L__BB2_18;
	setp.lt.s32 	%p5, %r26, 1;
	mov.f32 	%f112, 0f00000000;
	@%p5 bra 	$L__BB2_17;
	and.b32  	%r4, %r26, 15;
	setp.lt.u32 	%p6, %r26, 16;
	mov.f32 	%f112, 0f00000000;
	mov.b32 	%r57, 0;
	@%p6 bra 	$L__BB2_8;
	and.b32  	%r57, %r26, 2147483632;
	neg.s32 	%r55, %r57;
	shl.b32 	%r40, %r1, 2;
	mov.u32 	%r41, _ZZ13tiled_conv_1dPfS_S_iiE2Ns;
	add.s32 	%r42, %r40, %r41;
	add.s32 	%r54, %r42, 32;
	add.s64 	%rd22, %rd1, 32;
	mov.f32 	%f112, 0f00000000;
$L__BB2_7:
	.pragma "nounroll";
	ld.shared.f32 	%f19, [%r54+-32];
	ld.global.f32 	%f20, [%rd22+-32];
	fma.rn.f32 	%f21, %f19, %f20, %f112;
	ld.shared.f32 	%f22, [%r54+-28];
	ld.global.f32 	%f23, [%rd22+-28];
	fma.rn.f32 	%f24, %f22, %f23, %f21;
	ld.shared.f32 	%f25, [%r54+-24];
	ld.global.f32 	%f26, [%rd22+-24];
	fma.rn.f32 	%f27, %f25, %f26, %f24;
	ld.shared.f32 	%f28, [%r54+-20];
	ld.global.f32 	%f29, [%rd22+-20];
	fma.rn.f32 	%f30, %f28, %f29, %f27;
	ld.shared.f32 	%f31, [%r54+-16];
	ld.global.f32 	%f32, [%rd22+-16];
	fma.rn.f32 	%f33, %f31, %f32, %f30;
	ld.shared.f32 	%f34, [%r54+-12];
	ld.global.f32 	%f35, [%rd22+-12];
	fma.rn.f32 	%f36, %f34, %f35, %f33;
	ld.shared.f32 	%f37, [%r54+-8];
	ld.global.f32 	%f38, [%rd22+-8];
	fma.rn.f32 	%f39, %f37, %f38, %f36;
	ld.shared.f32 	%f40, [%r54+-4];
	ld.global.f32 	%f41, [%rd22+-4];
	fma.rn.f32 	%f42, %f40, %f41, %f39;
	ld.shared.f32 	%f43, [%r54];
	ld.global.f32 	%f44, [%rd22];
	fma.rn.f32 	%f45, %f43, %f44, %f42;
	ld.shared.f32 	%f46, [%r54+4];
	ld.global.f32 	%f47, [%rd22+4];
	fma.rn.f32 	%f48, %f46, %f47, %f45;
	ld.shared.f32 	%f49, [%r54+8];
	ld.global.f32 	%f50, [%rd22+8];
	fma.rn.f32 	%f51, %f49, %f50, %f48;
	ld.shared.f32 	%f52, [%r54+12];
	ld.global.f32 	%f53, [%rd22+12];
	fma.rn.f32 	%f54, %f52, %f53, %f51;
	ld.shared.f32 	%f55, [%r54+16];
	ld.global.f32 	%f56, [%rd22+16];
	fma.rn.f32 	%f57, %f55, %f56, %f54;
	ld.shared.f32 	%f58, [%r54+20];
	ld.global.f32 	%f59, [%rd22+20];
	fma.rn.f32 	%f60, %f58, %f59, %f57;
	ld.shared.f32 	%f61, [%r54+24];
	ld.global.f32 	%f62, [%rd22+24];
	fma.rn.f32 	%f63, %f61, %f62, %f60;
	ld.shared.f32 	%f64, [%r54+28];
	ld.global.f32 	%f65, [%rd22+28];
	fma.rn.f32 	%f112, %f64, %f65, %f63;
	add.s32 	%r55, %r55, 16;
	add.s32 	%r54, %r54, 64;
	add.s64 	%rd22, %rd22, 64;
	setp.ne.s32 	%p7, %r55, 0;
	@%p7 bra 	$L__BB2_7;
$L__BB2_8:
	setp.eq.s32 	%p8, %r4, 0;
	@%p8 bra 	$L__BB2_17;
	and.b32  	%r13, %r26, 7;
	setp.lt.u32 	%p9, %r4, 8;
	@%p9 bra 	$L__BB2_11;
	add.s32 	%r43, %r57, %r1;
	shl.b32 	%r44, %r43, 2;
	mov.u32 	%r45, _ZZ13tiled_conv_1dPfS_S_iiE2Ns;
	add.s32 	%r46, %r45, %r44;
	ld.shared.f32 	%f67, [%r46];
	mul.wide.u32 	%rd14, %r57, 4;
	add.s64 	%rd15, %rd1, %rd14;
	ld.global.f32 	%f68, [%rd15];
	fma.rn.f32 	%f69, %f67, %f68, %f112;
	ld.shared.f32 	%f70, [%r46+4];
	ld.global.f32 	%f71, [%rd15+4];
	fma.rn.f32 	%f72, %f70, %f71, %f69;
	ld.shared.f32 	%f73, [%r46+8];
	ld.global.f32 	%f74, [%rd15+8];
	fma.rn.f32 	%f75, %f73, %f74, %f72;
	ld.shared.f32 	%f76, [%r46+12];
	ld.global.f32 	%f77, [%rd15+12];
	fma.rn.f32 	%f78, %f76, %f77, %f75;
	ld.shared.f32 	%f79, [%r46+16];
	ld.global.f32 	%f80, [%rd15+16];
	fma.rn.f32 	%f81, %f79, %f80, %f78;
	ld.shared.f32 	%f82, [%r46+20];
	ld.global.f32 	%f83, [%rd15+20];
	fma.rn.f32 	%f84, %f82, %f83, %f81;
	ld.shared.f32 	%f85, [%r46+24];
	ld.global.f32 	%f86, [%rd15+24];
	fma.rn.f32 	%f87, %f85, %f86, %f84;
	ld.shared.f32 	%f88, [%r46+28];
	ld.global.f32 	%f89, [%rd15+28];
	fma.rn.f32 	%f112, %f88, %f89, %f87;
	add.s32 	%r57, %r57, 8;
$L__BB2_11:
	setp.eq.s32 	%p10, %r13, 0;
	@%p10 bra 	$L__BB2_17;
	and.b32  	%r16, %r26, 3;
	setp.lt.u32 	%p11, %r13, 4;
	@%p11 bra 	$L__BB2_14;
	add.s32 	%r47, %r57, %r1;
	shl.b32 	%r48, %r47, 2;
	mov.u32 	%r49, _ZZ13tiled_conv_1dPfS_S_iiE2Ns;
	add.s32 	%r50, %r49, %r48;
	ld.shared.f32 	%f91, [%r50];
	mul.wide.u32 	%rd16, %r57, 4;
	add.s64 	%rd17, %rd1, %rd16;
	ld.global.f32 	%f92, [%rd17];
	fma.rn.f32 	%f93, %f91, %f92, %f112;
	ld.shared.f32 	%f94, [%r50+4];
	ld.global.f32 	%f95, [%rd17+4];
	fma.rn.f32 	%f96, %f94, %f95, %f93;
	ld.shared.f32 	%f97, [%r50+8];
	ld.global.f32 	%f98, [%rd17+8];
	fma.rn.f32 	%f99, %f97, %f98, %f96;
	ld.shared.f32 	%f100, [%r50+12];
	ld.global.f32 	%f101, [%rd17+12];
	fma.rn.f32 	%f112, %f100, %f101, %f99;
	add.s32 	%r57, %r57, 4;
$L__BB2_14:
	setp.eq.s32 	%p12, %r16, 0;
	@%p12 bra 	$L__BB2_17;
	mul.wide.u32 	%rd18, %r57, 4;
	add.s64 	%rd23, %rd1, %rd18;
	add.s32 	%r51, %r1, %r57;
	shl.b32 	%r52, %r51, 2;
	mov.u32 	%r53, _ZZ13tiled_conv_1dPfS_S_iiE2Ns;
	add.s32 	%r60, %r53, %r52;
	neg.s32 	%r59, %r16;
$L__BB2_16:
	.pragma "nounroll";
	ld.shared.f32 	%f102, [%r60];
	ld.global.f32 	%f103, [%rd23];
	fma.rn.f32 	%f112, %f102, %f103, %f112;
	add.s64 	%rd23, %rd23, 4;
	add.s32 	%r60, %r60, 4;
	add.s32 	%r59, %r59, 1;
	setp.ne.s32 	%p13, %r59, 0;
	@%p13 bra 	$L__BB2_16;
$L__BB2_17:
	cvta.to.global.u64 	%rd19, %rd9;
	mul.wide.s32 	%rd20, %r2, 4;
	add.s64 	%rd21, %rd19, %rd20;
	st.global.f32 	[%rd21], %f112;
$L__BB2_18:
	ret;

}
	// .globl	_Z13tiled_conv_2dPfPKfS_iii
.visible .entry _Z13tiled_conv_2dPfPKfS_iii(
	.param .u64 .ptr .align 1 _Z13tiled_conv_2dPfPKfS_iii_param_0,
	.param .u64 .ptr .align 1 _Z13tiled_conv_2dPfPKfS_iii_param_1,
	.param .u64 .ptr .align 1 _Z13tiled_conv_2dPfPKfS_iii_param_2,
	.param .u32 _Z13tiled_conv_2dPfPKfS_iii_param_3,
	.param .u32 _Z13tiled_conv_2dPfPKfS_iii_param_4,
	.param .u32 _Z13tiled_conv_2dPfPKfS_iii_param_5
)
{
	.reg .pred 	%p<22>;
	.reg .b32 	%r<80>;
	.reg .b32 	%f<120>;
	.reg .b64 	%rd<38>;
	// demoted variable
	.shared .align 4 .b8 _ZZ13tiled_conv_2dPfPKfS_iiiE2Ns[4096];
	ld.param.u64 	%rd6, [_Z13tiled_conv_2dPfPKfS_iii_param_0];
	ld.param.u64 	%rd8, [_Z13tiled_conv_2dPfPKfS_iii_param_1];
	ld.param.u64 	%rd7, [_Z13tiled_conv_2dPfPKfS_iii_param_2];
	ld.param.u32 	%r31, [_Z13tiled_conv_2dPfPKfS_iii_param_3];
	ld.param.u32 	%r32, [_Z13tiled_conv_2dPfPKfS_iii_param_4];
	ld.param.u32 	%r33, [_Z13tiled_conv_2dPfPKfS_iii_param_5];
	cvta.to.global.u64 	%rd1, %rd8;
	mov.u32 	%r1, %tid.x;
	mov.u32 	%r2, %tid.y;
	mov.u32 	%r34, %ctaid.x;
	mad.lo.s32 	%r3, %r34, 28, %r1;
	mov.u32 	%r35, %ctaid.y;
	mad.lo.s32 	%r4, %r35, 28, %r2;
	shr.u32 	%r36, %r33, 31;
	add.s32 	%r37, %r33, %r36;
	shr.s32 	%r38, %r37, 1;
	sub.s32 	%r5, %r4, %r38;
	sub.s32 	%r6, %r3, %r38;
	setp.ge.s32 	%p1, %r5, %r32;
	or.b32  	%r39, %r6, %r5;
	setp.lt.s32 	%p2, %r39, 0;
	setp.ge.s32 	%p3, %r6, %r31;
	or.pred  	%p4, %p1, %p3;
	or.pred  	%p5, %p4, %p2;
	@%p5 bra 	$L__BB3_2;
	cvta.to.global.u64 	%rd9, %rd6;
	mad.lo.s32 	%r46, %r5, %r31, %r6;
	mul.wide.s32 	%rd10, %r46, 4;
	add.s64 	%rd11, %rd9, %rd10;
	ld.global.f32 	%f17, [%rd11];
	shl.b32 	%r47, %r2, 7;
	mov.u32 	%r48, _ZZ13tiled_conv_2dPfPKfS_iiiE2Ns;
	add.s32 	%r49, %r48, %r47;
	shl.b32 	%r50, %r1, 2;
	add.s32 	%r51, %r49, %r50;
	st.shared.f32 	[%r51], %f17;
	bra.uni 	$L__BB3_3;
$L__BB3_2:
	shl.b32 	%r40, %r2, 7;
	mov.u32 	%r41, _ZZ13tiled_conv_2dPfPKfS_iiiE2Ns;
	add.s32 	%r42, %r41, %r40;
	shl.b32 	%r43, %r1, 2;
	add.s32 	%r44, %r42, %r43;
	mov.b32 	%r45, 0;
	st.shared.u32 	[%r44], %r45;
$L__BB3_3:
	bar.sync 	0;
	max.u32 	%r53, %r1, %r2;
	setp.gt.u32 	%p6, %r53, 27;
	setp.lt.s32 	%p7, %r33, 1;
	mov.f32 	%f118, 0f00000000;
	or.pred  	%p8, %p6, %p7;
	@%p8 bra 	$L__BB3_19;
	and.b32  	%r7, %r33, 15;
	add.s32 	%r8, %r7, -1;
	and.b32  	%r9, %r33, 7;
	add.s32 	%r10, %r9, -1;
	and.b32  	%r11, %r33, 2147483632;
	and.b32  	%r12, %r33, 3;
	neg.s32 	%r13, %r11;
	shl.b32 	%r55, %r1, 2;
	mov.u32 	%r56, _ZZ13tiled_conv_2dPfPKfS_iiiE2Ns;
	add.s32 	%r57, %r55, %r56;
	add.s32 	%r14, %r57, 32;
	mov.f32 	%f118, 0f00000000;
	mov.b32 	%r74, 0;
$L__BB3_5:
	setp.lt.u32 	%p9, %r33, 16;
	add.s32 	%r16, %r74, %r2;
	mul.lo.s32 	%r17, %r74, %r33;
	mov.b32 	%r78, 0;
	@%p9 bra 	$L__BB3_8;
	shl.b32 	%r59, %r16, 7;
	add.s32 	%r75, %r14, %r59;
	mul.wide.u32 	%rd12, %r17, 4;
	add.s64 	%rd13, %rd1, %rd12;
	add.s64 	%rd37, %rd13, 32;
	mov.u32 	%r76, %r13;
$L__BB3_7:
	.pragma "nounroll";
	ld.shared.f32 	%f21, [%r75+-32];
	ld.global.nc.f32 	%f22, [%rd37+-32];
	fma.rn.f32 	%f23, %f21, %f22, %f118;
	ld.shared.f32 	%f24, [%r75+-28];
	ld.global.nc.f32 	%f25, [%rd37+-28];
	fma.rn.f32 	%f26, %f24, %f25, %f23;
	ld.shared.f32 	%f27, [%r75+-24];
	ld.global.nc.f32 	%f28, [%rd37+-24];
	fma.rn.f32 	%f29, %f27, %f28, %f26;
	ld.shared.f32 	%f30, [%r75+-20];
	ld.global.nc.f32 	%f31, [%rd37+-20];
	fma.rn.f32 	%f32, %f30, %f31, %f29;
	ld.shared.f32 	%f33, [%r75+-16];
	ld.global.nc.f32 	%f34, [%rd37+-16];
	fma.rn.f32 	%f35, %f33, %f34, %f32;
	ld.shared.f32 	%f36, [%r75+-12];
	ld.global.nc.f32 	%f37, [%rd37+-12];
	fma.rn.f32 	%f38, %f36, %f37, %f35;
	ld.shared.f32 	%f39, [%r75+-8];
	ld.global.nc.f32 	%f40, [%rd37+-8];
	fma.rn.f32 	%f41, %f39, %f40, %f38;
	ld.shared.f32 	%f42, [%r75+-4];
	ld.global.nc.f32 	%f43, [%rd37+-4];
	fma.rn.f32 	%f44, %f42, %f43, %f41;
	ld.shared.f32 	%f45, [%r75];
	ld.global.nc.f32 	%f46, [%rd37];
	fma.rn.f32 	%f47, %f45, %f46, %f44;
	ld.shared.f32 	%f48, [%r75+4];
	ld.global.nc.f32 	%f49, [%rd37+4];
	fma.rn.f32 	%f50, %f48, %f49, %f47;
	ld.shared.f32 	%f51, [%r75+8];
	ld.global.nc.f32 	%f52, [%rd37+8];
	fma.rn.f32 	%f53, %f51, %f52, %f50;
	ld.shared.f32 	%f54, [%r75+12];
	ld.global.nc.f32 	%f55, [%rd37+12];
	fma.rn.f32 	%f56, %f54, %f55, %f53;
	ld.shared.f32 	%f57, [%r75+16];
	ld.global.nc.f32 	%f58, [%rd37+16];
	fma.rn.f32 	%f59, %f57, %f58, %f56;
	ld.shared.f32 	%f60, [%r75+20];
	ld.global.nc.f32 	%f61, [%rd37+20];
	fma.rn.f32 	%f62, %f60, %f61, %f59;
	ld.shared.f32 	%f63, [%r75+24];
	ld.global.nc.f32 	%f64, [%rd37+24];
	fma.rn.f32 	%f65, %f63, %f64, %f62;
	ld.shared.f32 	%f66, [%r75+28];
	ld.global.nc.f32 	%f67, [%rd37+28];
	fma.rn.f32 	%f118, %f66, %f67, %f65;
	add.s32 	%r76, %r76, 16;
	add.s32 	%r75, %r75, 64;
	add.s64 	%rd37, %rd37, 64;
	setp.ne.s32 	%p10, %r76, 0;
	mov.u32 	%r78, %r11;
	@%p10 bra 	$L__BB3_7;
$L__BB3_8:
	setp.eq.s32 	%p11, %r7, 0;
	@%p11 bra 	$L__BB3_18;
	shl.b32 	%r60, %r16, 7;
	mov.u32 	%r61, _ZZ13tiled_conv_2dPfPKfS_iiiE2Ns;
	add.s32 	%r24, %r61, %r60;
	setp.lt.u32 	%p12, %r8, 7;
	@%p12 bra 	$L__BB3_11;
	add.s32 	%r62, %r78, %r1;
	shl.b32 	%r63, %r62, 2;
	add.s32 	%r64, %r24, %r63;
	ld.shared.f32 	%f69, [%r64];
	add.s32 	%r65, %r78, %r17;
	mul.wide.u32 	%rd14, %r65, 4;
	add.s64 	%rd15, %rd1, %rd14;
	ld.global.nc.f32 	%f70, [%rd15];
	fma.rn.f32 	%f71, %f69, %f70, %f118;
	ld.shared.f32 	%f72, [%r64+4];
	cvt.u64.u32 	%rd16, %r17;
	cvt.u64.u32 	%rd17, %r78;
	add.s64 	%rd18, %rd17, %rd16;
	shl.b64 	%rd19, %rd18, 2;
	add.s64 	%rd20, %rd1, %rd19;
	ld.global.nc.f32 	%f73, [%rd20+4];
	fma.rn.f32 	%f74, %f72, %f73, %f71;
	ld.shared.f32 	%f75, [%r64+8];
	ld.global.nc.f32 	%f76, [%rd20+8];
	fma.rn.f32 	%f77, %f75, %f76, %f74;
	ld.shared.f32 	%f78, [%r64+12];
	ld.global.nc.f32 	%f79, [%rd20+12];
	fma.rn.f32 	%f80, %f78, %f79, %f77;
	ld.shared.f32 	%f81, [%r64+16];
	ld.global.nc.f32 	%f82, [%rd20+16];
	fma.rn.f32 	%f83, %f81, %f82, %f80;
	ld.shared.f32 	%f84, [%r64+20];
	ld.global.nc.f32 	%f85, [%rd20+20];
	fma.rn.f32 	%f86, %f84, %f85, %f83;
	ld.shared.f32 	%f87, [%r64+24];
	ld.global.nc.f32 	%f88, [%rd20+24];
	fma.rn.f32 	%f89, %f87, %f88, %f86;
	ld.shared.f32 	%f90, [%r64+28];
	ld.global.nc.f32 	%f91, [%rd20+28];
	fma.rn.f32 	%f118, %f90, %f91, %f89;
	add.s32 	%r78, %r78, 8;
$L__BB3_11:
	setp.eq.s32 	%p13, %r9, 0;
	@%p13 bra 	$L__BB3_18;
	setp.lt.u32 	%p14, %r10, 3;
	@%p14 bra 	$L__BB3_14;
	add.s32 	%r66, %r78, %r1;
	shl.b32 	%r67, %r66, 2;
	add.s32 	%r68, %r24, %r67;
	ld.shared.f32 	%f93, [%r68];
	add.s32 	%r69, %r78, %r17;
	mul.wide.u32 	%rd21, %r69, 4;
	add.s64 	%rd22, %rd1, %rd21;
	ld.global.nc.f32 	%f94, [%rd22];
	fma.rn.f32 	%f95, %f93, %f94, %f118;
	ld.shared.f32 	%f96, [%r68+4];
	cvt.u64.u32 	%rd23, %r17;
	cvt.u64.u32 	%rd24, %r78;
	add.s64 	%rd25, %rd24, %rd23;
	shl.b64 	%rd26, %rd25, 2;
	add.s64 	%rd27, %rd1, %rd26;
	ld.global.nc.f32 	%f97, [%rd27+4];
	fma.rn.f32 	%f98, %f96, %f97, %f95;
	ld.shared.f32 	%f99, [%r68+8];
	ld.global.nc.f32 	%f100, [%rd27+8];
	fma.rn.f32 	%f101, %f99, %f100, %f98;
	ld.shared.f32 	%f102, [%r68+12];
	ld.global.nc.f32 	%f103, [%rd27+12];
	fma.rn.f32 	%f118, %f102, %f103, %f101;
	add.s32 	%r78, %r78, 4;
$L__BB3_14:
	setp.eq.s32 	%p15, %r12, 0;
	@%p15 bra 	$L__BB3_18;
	setp.eq.s32 	%p16, %r12, 1;
	add.s32 	%r70, %r78, %r1;
	shl.b32 	%r71, %r70, 2;
	add.s32 	%r29, %r24, %r71;
	ld.shared.f32 	%f104, [%r29];
	add.s32 	%r72, %r78, %r17;
	mul.wide.u32 	%rd28, %r72, 4;
	add.s64 	%rd29, %rd1, %rd28;
	ld.global.nc.f32 	%f105, [%rd29];
	fma.rn.f32 	%f118, %f104, %f105, %f118;
	@%p16 bra 	$L__BB3_18;
	setp.eq.s32 	%p17, %r12, 2;
	ld.shared.f32 	%f106, [%r29+4];
	cvt.u64.u32 	%rd30, %r17;
	cvt.u64.u32 	%rd31, %r78;
	add.s64 	%rd32, %rd31, %rd30;
	shl.b64 	%rd33, %rd32, 2;
	add.s64 	%rd5, %rd1, %rd33;
	ld.global.nc.f32 	%f107, [%rd5+4];
	fma.rn.f32 	%f118, %f106, %f107, %f118;
	@%p17 bra 	$L__BB3_18;
	ld.shared.f32 	%f108, [%r29+8];
	ld.global.nc.f32 	%f109, [%rd5+8];
	fma.rn.f32 	%f118, %f108, %f109, %f118;
$L__BB3_18:
	add.s32 	%r74, %r74, 1;
	setp.ne.s32 	%p18, %r74, %r33;
	@%p18 bra 	$L__BB3_5;
$L__BB3_19:
	setp.ge.s32 	%p19, %r4, %r32;
	setp.ge.s32 	%p20, %r3, %r31;
	or.pred  	%p21, %p20, %p19;
	@%p21 bra 	$L__BB3_21;
	mad.lo.s32 	%r73, %r31, %r4, %r3;
	cvta.to.global.u64 	%rd34, %rd7;
	mul.wide.s32 	%rd35, %r73, 4;
	add.s64 	%rd36, %rd34, %rd35;
	st.global.f32 	[%rd36], %f118;
$L__BB3_21:
	ret;

}


// ===== COMPILED SASS (sm_100) =====

	.target	sm_100

	.elftype	@"ET_EXEC"


//--------------------- .note.nv.tkinfo           --------------------------
	.section	.note.nv.tkinfo,"",@"SHT_NOTE"
	.sectionflags	@"SHF_NOTE_NV_TKINFO"
	.tkinfo
        /*0018*/ 	.word	0x00000002
        /*0030*/ 	.string	""
        /*0030*/ 	.string	"ptxas"
        /*0030*/ 	.string	"Cuda compilation tools, release 13.0, V13.0.88"
        /*0030*/ 	.string	"Build cuda_13.0.r13.0/compiler.36424714_0"
        /*0030*/ 	.string	"-arch sm_100 -m 64 "



//--------------------- .note.nv.cuinfo           --------------------------
	.section	.note.nv.cuinfo,"",@"SHT_NOTE"
	.sectionflags	@"SHF_NOTE_NV_CUINFO"
        /*0018*/ 	.short	0x0002
        /*001a*/ 	.short	0x0064
        /*001c*/ 	.short	0x0082
	.zero		2


//--------------------- .nv.info                  --------------------------
	.section	.nv.info,"",@"SHT_CUDA_INFO"
	.align	4


	//----- nvinfo : EIATTR_REGCOUNT
	.align		4
        /*0000*/ 	.byte	0x04, 0x2f
        /*0002*/ 	.short	(.L_1 - .L_0)
	.align		4
.L_0:
        /*0004*/ 	.word	index@(_Z13plain_conv_1dPfS_S_ii)
        /*0008*/ 	.word	0x00000020


	//----- nvinfo : EIATTR_FRAME_SIZE
	.align		4
.L_1:
        /*000c*/ 	.byte	0x04, 0x11
        /*000e*/ 	.short	(.L_3 - .L_2)
	.align		4
.L_2:
        /*0010*/ 	.word	index@(_Z13plain_conv_1dPfS_S_ii)
        /*0014*/ 	.word	0x00000000


	//----- nvinfo : EIATTR_REGCOUNT
	.align		4
.L_3:
        /*0018*/ 	.byte	0x04, 0x2f
        /*001a*/ 	.short	(.L_5 - .L_4)
	.align		4
.L_4:
        /*001c*/ 	.word	index@(_Z13plain_conv_2dPfS_S_iii)
        /*0020*/ 	.word	0x0000001e


	//----- nvinfo : EIATTR_FRAME_SIZE
	.align		4
.L_5:
        /*0024*/ 	.byte	0x04, 0x11
        /*0026*/ 	.short	(.L_7 - .L_6)
	.align		4
.L_6:
        /*0028*/ 	.word	index@(_Z13plain_conv_2dPfS_S_iii)
        /*002c*/ 	.word	0x00000000


	//----- nvinfo : EIATTR_REGCOUNT
	.align		4
.L_7:
        /*0030*/ 	.byte	0x04, 0x2f
        /*0032*/ 	.short	(.L_9 - .L_8)
	.align		4
.L_8:
        /*0034*/ 	.word	index@(_Z13tiled_conv_1dPfS_S_ii)
        /*0038*/ 	.word	0x00000020


	//----- nvinfo : EIATTR_FRAME_SIZE
	.align		4
.L_9:
        /*003c*/ 	.byte	0x04, 0x11
        /*003e*/ 	.short	(.L_11 - .L_10)
	.align		4
.L_10:
        /*0040*/ 	.word	index@(_Z13tiled_conv_1dPfS_S_ii)
        /*0044*/ 	.word	0x00000000


	//----- nvinfo : EIATTR_REGCOUNT
	.align		4
.L_11:
        /*0048*/ 	.byte	0x04, 0x2f
        /*004a*/ 	.short	(.L_13 - .L_12)
	.align		4
.L_12:
        /*004c*/ 	.word	index@(_Z13tiled_conv_2dPfPKfS_iii)
        /*0050*/ 	.word	0x00000020


	//----- nvinfo : EIATTR_FRAME_SIZE
	.align		4
.L_13:
        /*0054*/ 	.byte	0x04, 0x11
        /*0056*/ 	.short	(.L_15 - .L_14)
	.align		4
.L_14:
        /*0058*/ 	.word	index@(_Z13tiled_conv_2dPfPKfS_iii)
        /*005c*/ 	.word	0x00000000


	//----- nvinfo : EIATTR_MIN_STACK_SIZE
	.align		4
.L_15:
        /*0060*/ 	.byte	0x04, 0x12
        /*0062*/ 	.short	(.L_17 - .L_16)
	.align		4
.L_16:
        /*0064*/ 	.word	index@(_Z13tiled_conv_2dPfPKfS_iii)
        /*0068*/ 	.word	0x00000000


	//----- nvinfo : EIATTR_MIN_STACK_SIZE
	.align		4
.L_17:
        /*006c*/ 	.byte	0x04, 0x12
        /*006e*/ 	.short	(.L_19 - .L_18)
	.align		4
.L_18:
        /*0070*/ 	.word	index@(_Z13tiled_conv_1dPfS_S_ii)
        /*0074*/ 	.word	0x00000000


	//----- nvinfo : EIATTR_MIN_STACK_SIZE
	.align		4
.L_19:
        /*0078*/ 	.byte	0x04, 0x12
        /*007a*/ 	.short	(.L_21 - .L_20)
	.align		4
.L_20:
        /*007c*/ 	.word	index@(_Z13plain_conv_2dPfS_S_iii)
        /*0080*/ 	.word	0x00000000


	//----- nvinfo : EIATTR_MIN_STACK_SIZE
	.align		4
.L_21:
        /*0084*/ 	.byte	0x04, 0x12
        /*0086*/ 	.short	(.L_23 - .L_22)
	.align		4
.L_22:
        /*0088*/ 	.word	index@(_Z13plain_conv_1dPfS_S_ii)
        /*008c*/ 	.word	0x00000000
.L_23:


//--------------------- .nv.compat                --------------------------
	.section	.nv.compat,"",@"SHT_CUDA_COMPAT_INFO"
	.align	4
        /*0000*/ 	.byte	0x02, 0x09, 0x00, 0x00, 0x02, 0x02, 0x01, 0x00, 0x02, 0x05, 0x05, 0x00, 0x03, 0x07, 0x01, 0x01
        /*0010*/ 	.byte	0x02, 0x03, 0x00, 0x00, 0x02, 0x06, 0x01, 0x00, 0x04, 0x0b, 0x08, 0x00, 0x09, 0x00, 0x00, 0x00
        /*0020*/ 	.byte	0x00, 0x00, 0x00, 0x00


//--------------------- .nv.info._Z13tiled_conv_2dPfPKfS_iii --------------------------
	.section	.nv.info._Z13tiled_conv_2dPfPKfS_iii,"",@"SHT_CUDA_INFO"
	.sectionflags	@""
	.align	4


	//----- nvinfo : EIATTR_CUDA_API_VERSION
	.align		4
        /*0000*/ 	.byte	0x04, 0x37
        /*0002*/ 	.short	(.L_25 - .L_24)
.L_24:
        /*0004*/ 	.word	0x00000082


	//----- nvinfo : EIATTR_KPARAM_INFO
	.align		4
.L_25:
        /*0008*/ 	.byte	0x04, 0x17
        /*000a*/ 	.short	(.L_27 - .L_26)
.L_26:
        /*000c*/ 	.word	0x00000000
        /*0010*/ 	.short	0x0005
        /*0012*/ 	.short	0x0020
        /*0014*/ 	.byte	0x00, 0xf0, 0x11, 0x00


	//----- nvinfo : EIATTR_KPARAM_INFO
	.align		4
.L_27:
        /*0018*/ 	.byte	0x04, 0x17
        /*001a*/ 	.short	(.L_29 - .L_28)
.L_28:
        /*001c*/ 	.word	0x00000000
        /*0020*/ 	.short	0x0004
        /*0022*/ 	.short	0x001c
        /*0024*/ 	.byte	0x00, 0xf0, 0x11, 0x00


	//----- nvinfo : EIATTR_KPARAM_INFO
	.align		4
.L_29:
        /*0028*/ 	.byte	0x04, 0x17
        /*002a*/ 	.short	(.L_31 - .L_30)
.L_30:
        /*002c*/ 	.word	0x00000000
        /*0030*/ 	.short	0x0003
        /*0032*/ 	.short	0x0018
        /*0034*/ 	.byte	0x00, 0xf0, 0x11, 0x00


	//----- nvinfo : EIATTR_KPARAM_INFO
	.align		4
.L_31:
        /*0038*/ 	.byte	0x04, 0x17
        /*003a*/ 	.short	(.L_33 - .L_32)
.L_32:
        /*003c*/ 	.word	0x00000000
        /*0040*/ 	.short	0x0002
        /*0042*/ 	.short	0x0010
        /*0044*/ 	.byte	0x00, 0xf5, 0x21, 0x00


	//----- nvinfo : EIATTR_KPARAM_INFO
	.align		4
.L_33:
        /*0048*/ 	.byte	0x04, 0x17
        /*004a*/ 	.short	(.L_35 - .L_34)
.L_34:
        /*004c*/ 	.word	0x00000000
        /*0050*/ 	.short	0x0001
        /*0052*/ 	.short	0x0008
        /*0054*/ 	.byte	0x00, 0xf5, 0x21, 0x00


	//----- nvinfo : EIATTR_KPARAM_INFO
	.align		4
.L_35:
        /*0058*/ 	.byte	0x04, 0x17
        /*005a*/ 	.short	(.L_37 - .L_36)
.L_36:
        /*005c*/ 	.word	0x00000000
        /*0060*/ 	.short	0x0000
        /*0062*/ 	.short	0x0000
        /*0064*/ 	.byte	0x00, 0xf5, 0x21, 0x00


	//----- nvinfo : EIATTR_SPARSE_MMA_MASK
	.align		4
.L_37:
        /*0068*/ 	.byte	0x03, 0x50
        /*006a*/ 	.short	0x0000


	//----- nvinfo : EIATTR_MAXREG_COUNT
	.align		4
        /*006c*/ 	.byte	0x03, 0x1b
        /*006e*/ 	.short	0x00ff


	//----- nvinfo : EIATTR_NUM_BARRIERS
	.align		4
        /*0070*/ 	.byte	0x02, 0x4c
        /*0072*/ 	.byte	0x01
	.zero		1


	//----- nvinfo : EIATTR_MERCURY_ISA_VERSION
	.align		4
        /*0074*/ 	.byte	0x03, 0x5f
        /*0076*/ 	.short	0x0101


	//----- nvinfo : EIATTR_VRC_CTA_INIT_COUNT
	.align		4
        /*0078*/ 	.byte	0x02, 0x4a
	.zero		1
	.zero		1


	//----- nvinfo : EIATTR_EXIT_INSTR_OFFSETS
	.align		4
        /*007c*/ 	.byte	0x04, 0x1c
        /*007e*/ 	.short	(.L_39 - .L_38)


	//   ....[0]....
.L_38:
        /*0080*/ 	.word	0x00000dd0


	//   ....[1]....
        /*0084*/ 	.word	0x00000e20


	//----- nvinfo : EIATTR_CRS_STACK_SIZE
	.align		4
.L_39:
        /*0088*/ 	.byte	0x04, 0x1e
        /*008a*/ 	.short	(.L_41 - .L_40)
.L_40:
        /*008c*/ 	.word	0x00000000


	//----- nvinfo : EIATTR_CBANK_PARAM_SIZE
	.align		4
.L_41:
        /*0090*/ 	.byte	0x03, 0x19
        /*0092*/ 	.short	0x0024


	//----- nvinfo : EIATTR_PARAM_CBANK
	.align		4
        /*0094*/ 	.byte	0x04, 0x0a
        /*0096*/ 	.short	(.L_43 - .L_42)
	.align		4
.L_42:
        /*0098*/ 	.word	index@(.nv.constant0._Z13tiled_conv_2dPfPKfS_iii)
        /*009c*/ 	.short	0x0380
        /*009e*/ 	.short	0x0024


	//----- nvinfo : EIATTR_SW_WAR
	.align		4
.L_43:
        /*00a0*/ 	.byte	0x04, 0x36
        /*00a2*/ 	.short	(.L_45 - .L_44)
.L_44:
        /*00a4*/ 	.word	0x00000008
.L_45:


//--------------------- .nv.info._Z13tiled_conv_1dPfS_S_ii --------------------------
	.section	.nv.info._Z13tiled_conv_1dPfS_S_ii,"",@"SHT_CUDA_INFO"
	.sectionflags	@""
	.align	4


	//----- nvinfo : EIATTR_CUDA_API_VERSION
	.align		4
        /*0000*/ 	.byte	0x04, 0x37
        /*0002*/ 	.short	(.L_47 - .L_46)
.L_46:
        /*0004*/ 	.word	0x00000082


	//----- nvinfo : EIATTR_KPARAM_INFO
	.align		4
.L_47:
        /*0008*/ 	.byte	0x04, 0x17
        /*000a*/ 	.short	(.L_49 - .L_48)
.L_48:
        /*000c*/ 	.word	0x00000000
        /*0010*/ 	.short	0x0004
        /*0012*/ 	.short	0x001c
        /*0014*/ 	.byte	0x00, 0xf0, 0x11, 0x00


	//----- nvinfo : EIATTR_KPARAM_INFO
	.align		4
.L_49:
        /*0018*/ 	.byte	0x04, 0x17
        /*001a*/ 	.short	(.L_51 - .L_50)
.L_50:
        /*001c*/ 	.word	0x00000000
        /*0020*/ 	.short	0x0003
        /*0022*/ 	.short	0x0018
        /*0024*/ 	.byte	0x00, 0xf0, 0x11, 0x00


	//----- nvinfo : EIATTR_KPARAM_INFO
	.align		4
.L_51:
        /*0028*/ 	.byte	0x04, 0x17
        /*002a*/ 	.short	(.L_53 - .L_52)
.L_52:
        /*002c*/ 	.word	0x00000000
        /*0030*/ 	.short	0x0002
        /*0032*/ 	.short	0x0010
        /*0034*/ 	.byte	0x00, 0xf5, 0x21, 0x00


	//----- nvinfo : EIATTR_KPARAM_INFO
	.align		4
.L_53:
        /*0038*/ 	.byte	0x04, 0x17
        /*003a*/ 	.short	(.L_55 - .L_54)
.L_54:
        /*003c*/ 	.word	0x00000000
        /*0040*/ 	.short	0x0001
        /*0042*/ 	.short	0x0008
        /*0044*/ 	.byte	0x00, 0xf5, 0x21, 0x00


	//----- nvinfo : EIATTR_KPARAM_INFO
	.align		4
.L_55:
        /*0048*/ 	.byte	0x04, 0x17
        /*004a*/ 	.short	(.L_57 - .L_56)
.L_56:
        /*004c*/ 	.word	0x00000000
        /*0050*/ 	.short	0x0000
        /*0052*/ 	.short	0x0000
        /*0054*/ 	.byte	0x00, 0xf5, 0x21, 0x00


	//----- nvinfo : EIATTR_SPARSE_MMA_MASK
	.align		4
.L_57:
        /*0058*/ 	.byte	0x03, 0x50
        /*005a*/ 	.short	0x0000


	//----- nvinfo : EIATTR_MAXREG_COUNT
	.align		4
        /*005c*/ 	.byte	0x03, 0x1b
        /*005e*/ 	.short	0x00ff


	//----- nvinfo : EIATTR_NUM_BARRIERS
	.align		4
        /*0060*/ 	.byte	0x02, 0x4c
        /*0062*/ 	.byte	0x01
	.zero		1


	//----- nvinfo : EIATTR_MERCURY_ISA_VERSION
	.align		4
        /*0064*/ 	.byte	0x03, 0x5f
        /*0066*/ 	.short	0x0101


	//----- nvinfo : EIATTR_VRC_CTA_INIT_COUNT
	.align		4
        /*0068*/ 	.byte	0x02, 0x4a
	.zero		1
	.zero		1


	//----- nvinfo : EIATTR_EXIT_INSTR_OFFSETS
	.align		4
        /*006c*/ 	.byte	0x04, 0x1c
        /*006e*/ 	.short	(.L_59 - .L_58)


	//   ....[0]....
.L_58:
        /*0070*/ 	.word	0x00000210


	//   ....[1]....
        /*0074*/ 	.word	0x00000b70


	//----- nvinfo : EIATTR_CRS_STACK_SIZE
	.align		4
.L_59:
        /*0078*/ 	.byte	0x04, 0x1e
        /*007a*/ 	.short	(.L_61 - .L_60)
.L_60:
        /*007c*/ 	.word	0x00000000


	//----- nvinfo : EIATTR_CBANK_PARAM_SIZE
	.align		4
.L_61:
        /*0080*/ 	.byte	0x03, 0x19
        /*0082*/ 	.short	0x0020


	//----- nvinfo : EIATTR_PARAM_CBANK
	.align		4
        /*0084*/ 	.byte	0x04, 0x0a
        /*0086*/ 	.short	(.L_63 - .L_62)
	.align		4
.L_62:
        /*0088*/ 	.word	index@(.nv.constant0._Z13tiled_conv_1dPfS_S_ii)
        /*008c*/ 	.short	0x0380
        /*008e*/ 	.short	0x0020


	//----- nvinfo : EIATTR_SW_WAR
	.align		4
.L_63:
        /*0090*/ 	.byte	0x04, 0x36
        /*0092*/ 	.short	(.L_65 - .L_64)
.L_64:
        /*0094*/ 	.word	0x00000008
.L_65:


//--------------------- .nv.info._Z13plain_conv_2dPfS_S_iii --------------------------
	.section	.nv.info._Z13plain_conv_2dPfS_S_iii,"",@"SHT_CUDA_INFO"
	.sectionflags	@""
	.align	4


	//----- nvinfo : EIATTR_CUDA_API_VERSION
	.align		4
        /*0000*/ 	.byte	0x04, 0x37
        /*0002*/ 	.short	(.L_67 - .L_66)
.L_66:
        /*0004*/ 	.word	0x00000082


	//----- nvinfo : EIATTR_KPARAM_INFO
	.align		4
.L_67:
        /*0008*/ 	.byte	0x04, 0x17
        /*000a*/ 	.short	(.L_69 - .L_68)
.L_68:
        /*000c*/ 	.word	0x00000000
        /*0010*/ 	.short	0x0005
        /*0012*/ 	.short	0x0020
        /*0014*/ 	.byte	0x00, 0xf0, 0x11, 0x00


	//----- nvinfo : EIATTR_KPARAM_INFO
	.align		4
.L_69:
        /*0018*/ 	.byte	0x04, 0x17
        /*001a*/ 	.short	(.L_71 - .L_70)
.L_70:
        /*001c*/ 	.word	0x00000000
        /*0020*/ 	.short	0x0004
        /*0022*/ 	.short	0x001c
        /*0024*/ 	.byte	0x00, 0xf0, 0x11, 0x00


	//----- nvinfo : EIATTR_KPARAM_INFO
	.align		4
.L_71:
        /*0028*/ 	.byte	0x04, 0x17
        /*002a*/ 	.short	(.L_73 - .L_72)
.L_72:
        /*002c*/ 	.word	0x00000000
        /*0030*/ 	.short	0x0003
        /*0032*/ 	.short	0x0018
        /*0034*/ 	.byte	0x00, 0xf0, 0x11, 0x00


	//----- nvinfo : EIATTR_KPARAM_INFO
	.align		4
.L_73:
        /*0038*/ 	.byte	0x04, 0x17
        /*003a*/ 	.short	(.L_75 - .L_74)
.L_74:
        /*003c*/ 	.word	0x00000000
        /*0040*/ 	.short	0x0002
        /*0042*/ 	.short	0x0010
        /*0044*/ 	.byte	0x00, 0xf5, 0x21, 0x00


	//----- nvinfo : EIATTR_KPARAM_INFO
	.align		4
.L_75:
        /*0048*/ 	.byte	0x04, 0x17
        /*004a*/ 	.short	(.L_77 - .L_76)
.L_76:
        /*004c*/ 	.word	0x00000000
        /*0050*/ 	.short	0x0001
        /*0052*/ 	.short	0x0008
        /*0054*/ 	.byte	0x00, 0xf5, 0x21, 0x00


	//----- nvinfo : EIATTR_KPARAM_INFO
	.align		4
.L_77:
        /*0058*/ 	.byte	0x04, 0x17
        /*005a*/ 	.short	(.L_79 - .L_78)
.L_78:
        /*005c*/ 	.word	0x00000000
        /*0060*/ 	.short	0x0000
        /*0062*/ 	.short	0x0000
        /*0064*/ 	.byte	0x00, 0xf5, 0x21, 0x00


	//----- nvinfo : EIATTR_SPARSE_MMA_MASK
	.align		4
.L_79:
        /*0068*/ 	.byte	0x03, 0x50
        /*006a*/ 	.short	0x0000


	//----- nvinfo : EIATTR_MAXREG_COUNT
	.align		4
        /*006c*/ 	.byte	0x03, 0x1b
        /*006e*/ 	.short	0x00ff


	//----- nvinfo : EIATTR_MERCURY_ISA_VERSION
	.align		4
        /*0070*/ 	.byte	0x03, 0x5f
        /*0072*/ 	.short	0x0101


	//----- nvinfo : EIATTR_VRC_CTA_INIT_COUNT
	.align		4
        /*0074*/ 	.byte	0x02, 0x4a
	.zero		1
	.zero		1


	//----- nvinfo : EIATTR_EXIT_INSTR_OFFSETS
	.align		4
        /*0078*/ 	.byte	0x04, 0x1c
        /*007a*/ 	.short	(.L_81 - .L_80)


	//   ....[0]....
.L_80:
        /*007c*/ 	.word	0x000008d0


	//----- nvinfo : EIATTR_CRS_STACK_SIZE
	.align		4
.L_81:
        /*0080*/ 	.byte	0x04, 0x1e
        /*0082*/ 	.short	(.L_83 - .L_82)
.L_82:
        /*0084*/ 	.word	0x00000000


	//----- nvinfo : EIATTR_CBANK_PARAM_SIZE
	.align		4
.L_83:
        /*0088*/ 	.byte	0x03, 0x19
        /*008a*/ 	.short	0x0024


	//----- nvinfo : EIATTR_PARAM_CBANK
	.align		4
        /*008c*/ 	.byte	0x04, 0x0a
        /*008e*/ 	.short	(.L_85 - .L_84)
	.align		4
.L_84:
        /*0090*/ 	.word	index@(.nv.constant0._Z13plain_conv_2dPfS_S_iii)
        /*0094*/ 	.short	0x0380
        /*0096*/ 	.short	0x0024


	//----- nvinfo : EIATTR_SW_WAR
	.align		4
.L_85:
        /*0098*/ 	.byte	0x04, 0x36
        /*009a*/ 	.short	(.L_87 - .L_86)
.L_86:
        /*009c*/ 	.word	0x00000008
.L_87:


//--------------------- .nv.info._Z13plain_conv_1dPfS_S_ii --------------------------
	.section	.nv.info._Z13plain_conv_1dPfS_S_ii,"",@"SHT_CUDA_INFO"
	.sectionflags	@""
	.align	4


	//----- nvinfo : EIATTR_CUDA_API_VERSION
	.align		4
        /*0000*/ 	.byte	0x04, 0x37
        /*0002*/ 	.short	(.L_89 - .L_88)
.L_88:
        /*0004*/ 	.word	0x00000082


	//----- nvinfo : EIATTR_KPARAM_INFO
	.align		4
.L_89:
        /*0008*/ 	.byte	0x04, 0x17
        /*000a*/ 	.short	(.L_91 - .L_90)
.L_90:
        /*000c*/ 	.word	0x00000000
        /*0010*/ 	.short	0x0004
        /*0012*/ 	.short	0x001c
        /*0014*/ 	.byte	0x00, 0xf0, 0x11, 0x00


	//----- nvinfo : EIATTR_KPARAM_INFO
	.align		4
.L_91:
        /*0018*/ 	.byte	0x04, 0x17
        /*001a*/ 	.short	(.L_93 - .L_92)
.L_92:
        /*001c*/ 	.word	0x00000000
        /*0020*/ 	.short	0x0003
        /*0022*/ 	.short	0x0018
        /*0024*/ 	.byte	0x00, 0xf0, 0x11, 0x00


	//----- nvinfo : EIATTR_KPARAM_INFO
	.align		4
.L_93:
        /*0028*/ 	.byte	0x04, 0x17
        /*002a*/ 	.short	(.L_95 - .L_94)
.L_94:
        /*002c*/ 	.word	0x00000000
        /*0030*/ 	.short	0x0002
        /*0032*/ 	.short	0x0010
        /*0034*/ 	.byte	0x00, 0xf5, 0x21, 0x00


	//----- nvinfo : EIATTR_KPARAM_INFO
	.align		4
.L_95:
        /*0038*/ 	.byte	0x04, 0x17
        /*003a*/ 	.short	(.L_97 - .L_96)
.L_96:
        /*003c*/ 	.word	0x00000000
        /*0040*/ 	.short	0x0001
        /*0042*/ 	.short	0x0008
        /*0044*/ 	.byte	0x00, 0xf5, 0x21, 0x00


	//----- nvinfo : EIATTR_KPARAM_INFO
	.align		4
.L_97:
        /*0048*/ 	.byte	0x04, 0x17
        /*004a*/ 	.short	(.L_99 - .L_98)
.L_98:
        /*004c*/ 	.word	0x00000000
        /*0050*/ 	.short	0x0000
        /*0052*/ 	.short	0x0000
        /*0054*/ 	.byte	0x00, 0xf5, 0x21, 0x00


	//----- nvinfo : EIATTR_SPARSE_MMA_MASK
	.align		4
.L_99:
        /*0058*/ 	.byte	0x03, 0x50
        /*005a*/ 	.short	0x0000


	//----- nvinfo : EIATTR_MAXREG_COUNT
	.align		4
        /*005c*/ 	.byte	0x03, 0x1b
        /*005e*/ 	.short	0x00ff


	//----- nvinfo : EIATTR_MERCURY_ISA_VERSION
	.align		4
        /*0060*/ 	.byte	0x03, 0x5f
        /*0062*/ 	.short	0x0101


	//----- nvinfo : EIATTR_VRC_CTA_INIT_COUNT
	.align		4
        /*0064*/ 	.byte	0x02, 0x4a
	.zero		1
	.zero		1


	//----- nvinfo : EIATTR_EXIT_INSTR_OFFSETS
	.align		4
        /*0068*/ 	.byte	0x04, 0x1c
        /*006a*/ 	.short	(.L_101 - .L_100)


	//   ....[0]....
.L_100:
        /*006c*/ 	.word	0x00000b10


	//----- nvinfo : EIATTR_CRS_STACK_SIZE
	.align		4
.L_101:
        /*0070*/ 	.byte	0x04, 0x1e
        /*0072*/ 	.short	(.L_103 - .L_102)
.L_102:
        /*0074*/ 	.word	0x00000000


	//----- nvinfo : EIATTR_CBANK_PARAM_SIZE
	.align		4
.L_103:
        /*0078*/ 	.byte	0x03, 0x19
        /*007a*/ 	.short	0x0020


	//----- nvinfo : EIATTR_PARAM_CBANK
	.align		4
        /*007c*/ 	.byte	0x04, 0x0a
        /*007e*/ 	.short	(.L_105 - .L_104)
	.align		4
.L_104:
        /*0080*/ 	.word	index@(.nv.constant0._Z13plain_conv_1dPfS_S_ii)
        /*0084*/ 	.short	0x0380
        /*0086*/ 	.short	0x0020


	//----- nvinfo : EIATTR_SW_WAR
	.align		4
.L_105:
        /*0088*/ 	.byte	0x04, 0x36
        /*008a*/ 	.short	(.L_107 - .L_106)
.L_106:
        /*008c*/ 	.word	0x00000008
.L_107:


//--------------------- .nv.callgraph             --------------------------
	.section	.nv.callgraph,"",@"SHT_CUDA_CALLGRAPH"
	.align	4
	.sectionentsize	8
	.align		4
        /*0000*/ 	.word	0x00000000
	.align		4
        /*0004*/ 	.word	0xffffffff
	.align		4
        /*0008*/ 	.word	0x00000000
	.align		4
        /*000c*/ 	.word	0xfffffffe
	.align		4
        /*0010*/ 	.word	0x00000000
	.align		4
        /*0014*/ 	.word	0xfffffffd
	.align		4
        /*0018*/ 	.word	0x00000000
	.align		4
        /*001c*/ 	.word	0xfffffffc


//--------------------- .text._Z13tiled_conv_2dPfPKfS_iii --------------------------
	.section	.text._Z13tiled_conv_2dPfPKfS_iii,"ax",@progbits
	.align	128
        .global         _Z13tiled_conv_2dPfPKfS_iii
        .type           _Z13tiled_conv_2dPfPKfS_iii,@function
        .size           _Z13tiled_conv_2dPfPKfS_iii,(.L_x_35 - _Z13tiled_conv_2dPfPKfS_iii)
        .other          _Z13tiled_conv_2dPfPKfS_iii,@"STO_CUDA_ENTRY STV_DEFAULT"
_Z13tiled_conv_2dPfPKfS_iii:
.text._Z13tiled_conv_2dPfPKfS_iii:
[----:B------:R-:W-:Y:S01]  /*0000*/  LDC R1, c[0x0][0x37c] ;  /* 0x0000df00ff017b82 */ /* 0x000fe20000000800 */
[----:B------:R-:W0:Y:S07]  /*0010*/  S2R R0, SR_TID.X ;  /* 0x0000000000007919 */ /* 0x000e2e0000002100 */
[----:B------:R-:W1:Y:S01]  /*0020*/  LDC R10, c[0x0][0x3a0] ;  /* 0x0000e800ff0a7b82 */ /* 0x000e620000000800 */
[----:B------:R-:W2:Y:S01]  /*0030*/  LDCU.64 UR4, c[0x0][0x398] ;  /* 0x00007300ff0477ac */ /* 0x000ea20008000a00 */
[----:B------:R-:W0:Y:S01]  /*0040*/  S2R R3, SR_CTAID.X ;  /* 0x0000000000037919 */ /* 0x000e220000002500 */
[----:B------:R-:W3:Y:S01]  /*0050*/  LDCU.64 UR8, c[0x0][0x358] ;  /* 0x00006b00ff0877ac */ /* 0x000ee20008000a00 */
[----:B------:R-:W4:Y:S01]  /*0060*/  S2R R7, SR_TID.Y ;  /* 0x0000000000077919 */ /* 0x000f220000002200 */
[----:B------:R-:W4:Y:S01]  /*0070*/  S2R R4, SR_CTAID.Y ;  /* 0x0000000000047919 */ /* 0x000f220000002600 */
[----:B-1----:R-:W-:-:S04]  /*0080*/  LEA.HI R2, R10, R10, RZ, 0x1 ;  /* 0x0000000a0a027211 */ /* 0x002fc800078f08ff */
[----:B------:R-:W-:Y:S01]  /*0090*/  SHF.R.S32.HI R2, RZ, 0x1, R2 ;  /* 0x00000001ff027819 */ /* 0x000fe20000011402 */
[----:B0-----:R-:W-:-:S05]  /*00a0*/  IMAD R6, R3, 0x1c, R0 ;  /* 0x0000001c03067824 */ /* 0x001fca00078e0200 */
[----:B------:R-:W-:Y:S01]  /*00b0*/  IADD3 R5, PT, PT, R6, -R2, RZ ;  /* 0x8000000206057210 */ /* 0x000fe20007ffe0ff */
[----:B----4-:R-:W-:-:S03]  /*00c0*/  IMAD R9, R4, 0x1c, R7 ;  /* 0x0000001c04097824 */ /* 0x010fc600078e0207 */
[----:B--2---:R-:W-:Y:S01]  /*00d0*/  ISETP.GE.AND P0, PT, R5, UR4, PT ;  /* 0x0000000405007c0c */ /* 0x004fe2000bf06270 */
[----:B------:R-:W-:-:S05]  /*00e0*/  IMAD.IADD R4, R9, 0x1, -R2 ;  /* 0x0000000109047824 */ /* 0x000fca00078e0a02 */
[----:B------:R-:W-:Y:S02]  /*00f0*/  LOP3.LUT R2, R5, R4, RZ, 0xfc, !PT ;  /* 0x0000000405027212 */ /* 0x000fe400078efcff */
[----:B------:R-:W-:-:S04]  /*0100*/  ISETP.GE.OR P0, PT, R4, UR5, P0 ;  /* 0x0000000504007c0c */ /* 0x000fc80008706670 */
[----:B------:R-:W-:-:S13]  /*0110*/  ISETP.LT.OR P0, PT, R2, RZ, P0 ;  /* 0x000000ff0200720c */ /* 0x000fda0000701670 */
[----:B------:R-:W0:Y:S01]  /*0120*/  @!P0 LDC.64 R2, c[0x0][0x380] ;  /* 0x0000e000ff028b82 */ /* 0x000e220000000a00 */
[----:B------:R-:W-:-:S04]  /*0130*/  @!P0 IMAD R5, R4, UR4, R5 ;  /* 0x0000000404058c24 */ /* 0x000fc8000f8e0205 */
[----:B0-----:R-:W-:-:S06]  /*0140*/  @!P0 IMAD.WIDE R2, R5, 0x4, R2 ;  /* 0x0000000405028825 */ /* 0x001fcc00078e0202 */
[----:B---3--:R0:W2:Y:S01]  /*0150*/  @!P0 LDG.E R2, desc[UR8][R2.64] ;  /* 0x0000000802028981 */ /* 0x0080a2000c1e1900 */
[----:B------:R-:W1:Y:S01]  /*0160*/  S2UR UR5, SR_CgaCtaId ;  /* 0x00000000000579c3 */ /* 0x000e620000008800 */
[----:B------:R-:W-:Y:S01]  /*0170*/  UMOV UR4, 0x400 ;  /* 0x0000040000047882 */ /* 0x000fe20000000000 */
[----:B------:R-:W-:Y:S01]  /*0180*/  BSSY.RECONVERGENT B0, `(.L_x_0) ;  /* 0x00000c1000007945 */ /* 0x000fe20003800200 */
[----:B------:R-:W-:Y:S01]  /*0190*/  HFMA2 R13, -RZ, RZ, 0, 0 ;  /* 0x00000000ff0d7431 */ /* 0x000fe200000001ff */
[----:B0-----:R-:W-:Y:S01]  /*01a0*/  VIMNMX.U32 R3, PT, PT, R0, R7, !PT ;  /* 0x0000000700037248 */ /* 0x001fe20007fe0000 */
[----:B-1----:R-:W-:-:S06]  /*01b0*/  ULEA UR4, UR5, UR4, 0x18 ;  /* 0x0000000405047291 */ /* 0x002fcc000f8ec0ff */
[----:B------:R-:W-:-:S05]  /*01c0*/  @!P0 MOV R4, UR4 ;  /* 0x0000000400048c02 */ /* 0x000fca0008000f00 */
[----:B------:R-:W-:Y:S01]  /*01d0*/  @!P0 IMAD R5, R7, 0x80, R4 ;  /* 0x0000008007058824 */ /* 0x000fe200078e0204 */
[----:B------:R-:W-:-:S04]  /*01e0*/  @P0 MOV R4, UR4 ;  /* 0x0000000400040c02 */ /* 0x000fc80008000f00 */
[----:B------:R-:W-:Y:S01]  /*01f0*/  @!P0 LEA R5, R0, R5, 0x2 ;  /* 0x0000000500058211 */ /* 0x000fe200078e10ff */
[----:B------:R-:W-:-:S04]  /*0200*/  @P0 IMAD R11, R7, 0x80, R4 ;  /* 0x00000080070b0824 */ /* 0x000fc800078e0204 */
[----:B------:R-:W-:Y:S01]  /*0210*/  @P0 IMAD R11, R0, 0x4, R11 ;  /* 0x00000004000b0824 */ /* 0x000fe200078e020b */
[----:B--2---:R0:W-:Y:S04]  /*0220*/  @!P0 STS [R5], R2 ;  /* 0x0000000205008388 */ /* 0x0041e80000000800 */
[----:B------:R0:W-:Y:S01]  /*0230*/  @P0 STS [R11], RZ ;  /* 0x000000ff0b000388 */ /* 0x0001e20000000800 */
[----:B------:R-:W-:Y:S01]  /*0240*/  BAR.SYNC.DEFER_BLOCKING 0x0 ;  /* 0x0000000000007b1d */ /* 0x000fe20000010000 */
[----:B------:R-:W-:-:S04]  /*0250*/  ISETP.GE.AND P0, PT, R10, 0x1, PT ;  /* 0x000000010a00780c */ /* 0x000fc80003f06270 */
[----:B------:R-:W-:-:S13]  /*0260*/  ISETP.GT.U32.OR P0, PT, R3, 0x1b, !P0 ;  /* 0x0000001b0300780c */ /* 0x000fda0004704470 */
[----:B0-----:R-:W-:Y:S05]  /*0270*/  @P0 BRA `(.L_x_1) ;  /* 0x0000000800c40947 */ /* 0x001fea0003800000 */
[----:B------:R-:W-:Y:S01]  /*0280*/  LOP3.LUT R14, R10, 0xf, RZ, 0xc0, !PT ;  /* 0x0000000f0a0e7812 */ /* 0x000fe200078ec0ff */
[----:B------:R-:W-:Y:S01]  /*0290*/  IMAD R11, R0, 0x4, R4 ;  /* 0x00000004000b7824 */ /* 0x000fe200078e0204 */
[C---:B------:R-:W-:Y:S01]  /*02a0*/  LOP3.LUT R16, R10.reuse, 0x7, RZ, 0xc0, !PT ;  /* 0x000000070a107812 */ /* 0x040fe200078ec0ff */
[----:B------:R-:W-:Y:S01]  /*02b0*/  UMOV UR4, URZ ;  /* 0x000000ff00047c82 */ /* 0x000fe20008000000 */
[----:B------:R-:W-:Y:S01]  /*02c0*/  LOP3.LUT R8, R10, 0x7ffffff0, RZ, 0xc0, !PT ;  /* 0x7ffffff00a087812 */ /* 0x000fe200078ec0ff */
[----:B------:R-:W-:Y:S01]  /*02d0*/  VIADD R2, R14, 0xffffffff ;  /* 0xffffffff0e027836 */ /* 0x000fe20000000000 */
[----:B------:R-:W-:Y:S01]  /*02e0*/  IADD3 R3, PT, PT, R16, -0x1, RZ ;  /* 0xffffffff10037810 */ /* 0x000fe20007ffe0ff */
[----:B------:R-:W-:Y:S01]  /*02f0*/  VIADD R11, R11, 0x20 ;  /* 0x000000200b0b7836 */ /* 0x000fe20000000000 */
[----:B------:R-:W-:Y:S02]  /*0300*/  LOP3.LUT R10, R10, 0x3, RZ, 0xc0, !PT ;  /* 0x000000030a0a7812 */ /* 0x000fe400078ec0ff */
[----:B------:R-:W-:-:S02]  /*0310*/  ISETP.GE.U32.AND P0, PT, R2, 0x7, PT ;  /* 0x000000070200780c */ /* 0x000fc40003f06070 */
[----:B------:R-:W-:Y:S02]  /*0320*/  ISETP.GE.U32.AND P1, PT, R3, 0x3, PT ;  /* 0x000000030300780c */ /* 0x000fe40003f26070 */
[----:B------:R-:W-:Y:S02]  /*0330*/  MOV R13, RZ ;  /* 0x000000ff000d7202 */ /* 0x000fe40000000f00 */
[----:B------:R-:W-:-:S09]  /*0340*/  IADD3 R12, PT, PT, -R8, RZ, RZ ;  /* 0x000000ff080c7210 */ /* 0x000fd20007ffe1ff */
.L_x_7:
[----:B------:R-:W0:Y:S01]  /*0350*/  LDCU UR5, c[0x0][0x3a0] ;  /* 0x00007400ff0577ac */ /* 0x000e220008000800 */
[----:B------:R-:W-:Y:S01]  /*0360*/  VIADD R4, R7, UR4 ;  /* 0x0000000407047c36 */ /* 0x000fe20008000000 */
[----:B------:R-:W-:Y:S01]  /*0370*/  MOV R15, RZ ;  /* 0x000000ff000f7202 */ /* 0x000fe20000000f00 */
[----:B0-----:R-:W-:Y:S02]  /*0380*/  UISETP.GE.U32.AND UP1, UPT, UR5, 0x10, UPT ;  /* 0x000000100500788c */ /* 0x001fe4000bf26070 */
[----:B------:R-:W-:Y:S02]  /*0390*/  UIMAD UR10, UR4, UR5, URZ ;  /* 0x00000005040a72a4 */ /* 0x000fe4000f8e02ff */
[----:B------:R-:W-:-:S04]  /*03a0*/  UIADD3 UR4, UPT, UPT, UR4, 0x1, URZ ;  /* 0x0000000104047890 */ /* 0x000fc8000fffe0ff */
[----:B------:R-:W-:Y:S01]  /*03b0*/  UISETP.NE.AND UP0, UPT, UR4, UR5, UPT ;  /* 0x000000050400728c */ /* 0x000fe2000bf05270 */
[----:B------:R-:W-:Y:S10]  /*03c0*/  BRA.U !UP1, `(.L_x_2) ;  /* 0x0000000109fc7547 */ /* 0x000ff4000b800000 */
[----:B------:R-:W0:Y:S01]  /*03d0*/  LDCU.64 UR6, c[0x0][0x388] ;  /* 0x00007100ff0677ac */ /* 0x000e220008000a00 */
[----:B------:R-:W-:Y:S01]  /*03e0*/  IMAD R5, R4, 0x80, R11 ;  /* 0x0000008004057824 */ /* 0x000fe200078e020b */
[----:B------:R-:W-:Y:S01]  /*03f0*/  MOV R15, R12 ;  /* 0x0000000c000f7202 */ /* 0x000fe20000000f00 */
[----:B0-----:R-:W-:-:S04]  /*0400*/  UIMAD.WIDE.U32 UR6, UR10, 0x4, UR6 ;  /* 0x000000040a0678a5 */ /* 0x001fc8000f8e0006 */
[----:B------:R-:W-:-:S04]  /*0410*/  UIADD3 UR5, UP1, UPT, UR6, 0x20, URZ ;  /* 0x0000002006057890 */ /* 0x000fc8000ff3e0ff */
[----:B------:R-:W-:Y:S02]  /*0420*/  UIADD3.X UR6, UPT, UPT, URZ, UR7, URZ, UP1, !UPT ;  /* 0x00000007ff067290 */ /* 0x000fe40008ffe4ff */
[----:B------:R-:W-:-:S04]  /*0430*/  IMAD.U32 R2, RZ, RZ, UR5 ;  /* 0x00000005ff027e24 */ /* 0x000fc8000f8e00ff */
[----:B------:R-:W-:-:S07]  /*0440*/  MOV R3, UR6 ;  /* 0x0000000600037c02 */ /* 0x000fce0008000f00 */
.L_x_3:
[----:B------:R-:W2:Y:S04]  /*0450*/  LDG.E.CONSTANT R23, desc[UR8][R2.64+-0x20] ;  /* 0xffffe00802177981 */ /* 0x000ea8000c1e9900 */
[----:B------:R-:W3:Y:S04]  /*0460*/  LDG.E.CONSTANT R25, desc[UR8][R2.64+-0x1c] ;  /* 0xffffe40802197981 */ /* 0x000ee8000c1e9900 */
[----:B------:R-:W4:Y:S04]  /*0470*/  LDG.E.CONSTANT R20, desc[UR8][R2.64+-0x18] ;  /* 0xffffe80802147981 */ /* 0x000f28000c1e9900 */
[----:B------:R-:W5:Y:S04]  /*0480*/  LDG.E.CONSTANT R21, desc[UR8][R2.64+-0x14] ;  /* 0xffffec0802157981 */ /* 0x000f68000c1e9900 */
[----:B------:R-:W5:Y:S04]  /*0490*/  LDG.E.CONSTANT R22, desc[UR8][R2.64+-0x10] ;  /* 0xfffff00802167981 */ /* 0x000f68000c1e9900 */
[----:B------:R-:W5:Y:S04]  /*04a0*/  LDG.E.CONSTANT R19, desc[UR8][R2.64+-0xc] ;  /* 0xfffff40802137981 */ /* 0x000f68000c1e9900 */
[----:B------:R-:W5:Y:S04]  /*04b0*/  LDG.E.CONSTANT R18, desc[UR8][R2.64+-0x8] ;  /* 0xfffff80802127981 */ /* 0x000f68000c1e9900 */
[----:B------:R-:W2:Y:S04]  /*04c0*/  LDS R24, [R5+-0x20] ;  /* 0xffffe00005187984 */ /* 0x000ea80000000800 */
[----:B------:R-:W3:Y:S04]  /*04d0*/  LDS R26, [R5+-0x1c] ;  /* 0xffffe400051a7984 */ /* 0x000ee80000000800 */
[----:B------:R-:W5:Y:S04]  /*04e0*/  LDG.E.CONSTANT R17, desc[UR8][R2.64+-0x4] ;  /* 0xfffffc0802117981 */ /* 0x000f68000c1e9900 */
[----:B------:R-:W-:Y:S04]  /*04f0*/  LDS R27, [R5+-0x14] ;  /* 0xffffec00051b7984 */ /* 0x000fe80000000800 */
[----:B------:R-:W-:Y:S01]  /*0500*/  LDS R28, [R5+0x4] ;  /* 0x00000400051c7984 */ /* 0x000fe20000000800 */
[----:B--2---:R-:W-:-:S03]  /*0510*/  FFMA R23, R24, R23, R13 ;  /* 0x0000001718177223 */ /* 0x004fc6000000000d */
[----:B------:R-:W4:Y:S01]  /*0520*/  LDS R24, [R5+-0x18] ;  /* 0xffffe80005187984 */ /* 0x000f220000000800 */
[----:B---3--:R-:W-:-:S03]  /*0530*/  FFMA R25, R26, R25, R23 ;  /* 0x000000191a197223 */ /* 0x008fc60000000017 */
[----:B------:R-:W2:Y:S04]  /*0540*/  LDG.E.CONSTANT R13, desc[UR8][R2.64] ;  /* 0x00000008020d7981 */ /* 0x000ea8000c1e9900 */
[----:B------:R-:W0:Y:S01]  /*0550*/  LDS R23, [R5+-0x10] ;  /* 0xfffff00005177984 */ /* 0x000e220000000800 */
[----:B----4-:R-:W-:-:S03]  /*0560*/  FFMA R26, R24, R20, R25 ;  /* 0x00000014181a7223 */ /* 0x010fc60000000019 */
[----:B------:R-:W3:Y:S01]  /*0570*/  LDG.E.CONSTANT R20, desc[UR8][R2.64+0x4] ;  /* 0x0000040802147981 */ /* 0x000ee2000c1e9900 */
[----:B-----5:R-:W-:-:S03]  /*0580*/  FFMA R26, R27, R21, R26 ;  /* 0x000000151b1a7223 */ /* 0x020fc6000000001a */
[----:B------:R-:W1:Y:S04]  /*0590*/  LDS R24, [R5+-0xc] ;  /* 0xfffff40005187984 */ /* 0x000e680000000800 */
[----:B------:R-:W4:Y:S01]  /*05a0*/  LDG.E.CONSTANT R21, desc[UR8][R2.64+0x8] ;  /* 0x0000080802157981 */ /* 0x000f22000c1e9900 */
[----:B0-----:R-:W-:-:S03]  /*05b0*/  FFMA R27, R23, R22, R26 ;  /* 0x00000016171b7223 */ /* 0x001fc6000000001a */
[----:B------:R-:W0:Y:S04]  /*05c0*/  LDS R25, [R5+-0x8] ;  /* 0xfffff80005197984 */ /* 0x000e280000000800 */
[----:B------:R-:W5:Y:S04]  /*05d0*/  LDG.E.CONSTANT R22, desc[UR8][R2.64+0xc] ;  /* 0x00000c0802167981 */ /* 0x000f68000c1e9900 */
[----:B------:R-:W5:Y:S01]  /*05e0*/  LDG.E.CONSTANT R23, desc[UR8][R2.64+0x10] ;  /* 0x0000100802177981 */ /* 0x000f62000c1e9900 */
[----:B-1----:R-:W-:-:S03]  /*05f0*/  FFMA R26, R24, R19, R27 ;  /* 0x00000013181a7223 */ /* 0x002fc6000000001b */
[----:B------:R-:W5:Y:S04]  /*0600*/  LDG.E.CONSTANT R24, desc[UR8][R2.64+0x14] ;  /* 0x0000140802187981 */ /* 0x000f68000c1e9900 */
[----:B------:R-:W5:Y:S01]  /*0610*/  LDG.E.CONSTANT R19, desc[UR8][R2.64+0x18] ;  /* 0x0000180802137981 */ /* 0x000f62000c1e9900 */
[----:B0-----:R-:W-:-:S03]  /*0620*/  FFMA R26, R25, R18, R26 ;  /* 0x00000012191a7223 */ /* 0x001fc6000000001a */
[----:B------:R0:W5:Y:S01]  /*0630*/  LDG.E.CONSTANT R18, desc[UR8][R2.64+0x1c] ;  /* 0x00001c0802127981 */ /* 0x000162000c1e9900 */
[----:B------:R-:W-:-:S03]  /*0640*/  VIADD R15, R15, 0x10 ;  /* 0x000000100f0f7836 */ /* 0x000fc60000000000 */
[----:B------:R-:W1:Y:S02]  /*0650*/  LDS R25, [R5+-0x4] ;  /* 0xfffffc0005197984 */ /* 0x000e640000000800 */
[----:B------:R-:W-:Y:S02]  /*0660*/  ISETP.NE.AND P2, PT, R15, RZ, PT ;  /* 0x000000ff0f00720c */ /* 0x000fe40003f45270 */
[----:B0-----:R-:W-:-:S04]  /*0670*/  IADD3 R2, P3, PT, R2, 0x40, RZ ;  /* 0x0000004002027810 */ /* 0x001fc80007f7e0ff */
[----:B------:R-:W-:Y:S01]  /*0680*/  IADD3.X R3, PT, PT, RZ, R3, RZ, P3, !PT ;  /* 0x00000003ff037210 */ /* 0x000fe20001ffe4ff */
[----:B-1----:R-:W-:Y:S02]  /*0690*/  FFMA R26, R25, R17, R26 ;  /* 0x00000011191a7223 */ /* 0x002fe4000000001a */
[----:B------:R-:W2:Y:S04]  /*06a0*/  LDS R17, [R5] ;  /* 0x0000000005117984 */ /* 0x000ea80000000800 */
[----:B------:R-:W4:Y:S01]  /*06b0*/  LDS R25, [R5+0x8] ;  /* 0x0000080005197984 */ /* 0x000f220000000800 */
[----:B--2---:R-:W-:-:S03]  /*06c0*/  FFMA R17, R17, R13, R26 ;  /* 0x0000000d11117223 */ /* 0x004fc6000000001a */
[----:B------:R-:W5:Y:S04]  /*06d0*/  LDS R13, [R5+0xc] ;  /* 0x00000c00050d7984 */ /* 0x000f680000000800 */
[----:B------:R-:W-:Y:S01]  /*06e0*/  LDS R26, [R5+0x18] ;  /* 0x00001800051a7984 */ /* 0x000fe20000000800 */
[----:B---3--:R-:W-:-:S03]  /*06f0*/  FFMA R28, R28, R20, R17 ;  /* 0x000000141c1c7223 */ /* 0x008fc60000000011 */
[----:B------:R-:W0:Y:S04]  /*0700*/  LDS R20, [R5+0x10] ;  /* 0x0000100005147984 */ /* 0x000e280000000800 */
[----:B------:R-:W1:Y:S01]  /*0710*/  LDS R17, [R5+0x14] ;  /* 0x0000140005117984 */ /* 0x000e620000000800 */
[----:B----4-:R-:W-:-:S03]  /*0720*/  FFMA R28, R25, R21, R28 ;  /* 0x00000015191c7223 */ /* 0x010fc6000000001c */
[----:B------:R2:W3:Y:S01]  /*0730*/  LDS R21, [R5+0x1c] ;  /* 0x00001c0005157984 */ /* 0x0004e20000000800 */
[----:B-----5:R-:W-:Y:S01]  /*0740*/  FFMA R13, R13, R22, R28 ;  /* 0x000000160d0d7223 */ /* 0x020fe2000000001c */
[----:B--2---:R-:W-:-:S03]  /*0750*/  IADD3 R5, PT, PT, R5, 0x40, RZ ;  /* 0x0000004005057810 */ /* 0x004fc60007ffe0ff */
[----:B0-----:R-:W-:-:S04]  /*0760*/  FFMA R20, R20, R23, R13 ;  /* 0x0000001714147223 */ /* 0x001fc8000000000d */
[----:B-1----:R-:W-:-:S04]  /*0770*/  FFMA R17, R17, R24, R20 ;  /* 0x0000001811117223 */ /* 0x002fc80000000014 */
[----:B------:R-:W-:-:S04]  /*0780*/  FFMA R26, R26, R19, R17 ;  /* 0x000000131a1a7223 */ /* 0x000fc80000000011 */
[----:B---3--:R-:W-:Y:S01]  /*0790*/  FFMA R13, R21, R18, R26 ;  /* 0x00000012150d7223 */ /* 0x008fe2000000001a */
[----:B------:R-:W-:Y:S06]  /*07a0*/  @P2 BRA `(.L_x_3) ;  /* 0xfffffffc00282947 */ /* 0x000fec000383ffff */
[----:B------:R-:W-:-:S07]  /*07b0*/  IMAD.MOV.U32 R15, RZ, RZ, R8 ;  /* 0x000000ffff0f7224 */ /* 0x000fce00078e0008 */
.L_x_2:
[----:B------:R-:W-:-:S13]  /*07c0*/  ISETP.NE.AND P2, PT, R14, RZ, PT ;  /* 0x000000ff0e00720c */ /* 0x000fda0003f45270 */
[----:B------:R-:W-:Y:S05]  /*07d0*/  @!P2 BRA `(.L_x_4) ;  /* 0x000000040068a947 */ /* 0x000fea0003800000 */
[----:B------:R-:W0:Y:S01]  /*07e0*/  S2UR UR6, SR_CgaCtaId ;  /* 0x00000000000679c3 */ /* 0x000e220000008800 */
[----:B------:R-:W-:Y:S01]  /*07f0*/  UMOV UR5, 0x400 ;  /* 0x0000040000057882 */ /* 0x000fe20000000000 */
[----:B------:R-:W-:Y:S01]  /*0800*/  ISETP.NE.AND P2, PT, R16, RZ, PT ;  /* 0x000000ff1000720c */ /* 0x000fe20003f45270 */
[----:B0-----:R-:W-:-:S06]  /*0810*/  ULEA UR5, UR6, UR5, 0x18 ;  /* 0x0000000506057291 */ /* 0x001fcc000f8ec0ff */
[----:B------:R-:W-:Y:S01]  /*0820*/  LEA R17, R4, UR5, 0x7 ;  /* 0x0000000504117c11 */ /* 0x000fe2000f8e38ff */
[----:B------:R-:W-:Y:S06]  /*0830*/  @!P0 BRA `(.L_x_5) ;  /* 0x00000000008c8947 */ /* 0x000fec0003800000 */
[----:B------:R-:W0:Y:S01]  /*0840*/  LDC.64 R4, c[0x0][0x388] ;  /* 0x0000e200ff047b82 */ /* 0x000e220000000a00 */
[C---:B------:R-:W-:Y:S02]  /*0850*/  IADD3 R19, PT, PT, R15.reuse, UR10, RZ ;  /* 0x0000000a0f137c10 */ /* 0x040fe4000fffe0ff */
[----:B------:R-:W-:-:S05]  /*0860*/  IADD3 R18, P3, PT, R15, UR10, RZ ;  /* 0x0000000a0f127c10 */ /* 0x000fca000ff7e0ff */
[----:B------:R-:W1:Y:S01]  /*0870*/  LDC.64 R2, c[0x0][0x388] ;  /* 0x0000e200ff027b82 */ /* 0x000e620000000a00 */
[----:B0-----:R-:W-:Y:S01]  /*0880*/  IMAD.WIDE.U32 R4, R19, 0x4, R4 ;  /* 0x0000000413047825 */ /* 0x001fe200078e0004 */
[----:B------:R-:W-:-:S05]  /*0890*/  IADD3.X R19, PT, PT, RZ, RZ, RZ, P3, !PT ;  /* 0x000000ffff137210 */ /* 0x000fca0001ffe4ff */
[----:B------:R0:W2:Y:S01]  /*08a0*/  LDG.E.CONSTANT R4, desc[UR8][R4.64] ;  /* 0x0000000804047981 */ /* 0x0000a2000c1e9900 */
[----:B-1----:R-:W-:-:S04]  /*08b0*/  LEA R2, P3, R18, R2, 0x2 ;  /* 0x0000000212027211 */ /* 0x002fc800078610ff */
[----:B------:R-:W-:-:S05]  /*08c0*/  LEA.HI.X R3, R18, R3, R19, 0x2, P3 ;  /* 0x0000000312037211 */ /* 0x000fca00018f1413 */
[----:B------:R-:W3:Y:S04]  /*08d0*/  LDG.E.CONSTANT R24, desc[UR8][R2.64+0x4] ;  /* 0x0000040802187981 */ /* 0x000ee8000c1e9900 */
[----:B------:R-:W4:Y:S04]  /*08e0*/  LDG.E.CONSTANT R20, desc[UR8][R2.64+0x8] ;  /* 0x0000080802147981 */ /* 0x000f28000c1e9900 */
[----:B------:R-:W5:Y:S04]  /*08f0*/  LDG.E.CONSTANT R18, desc[UR8][R2.64+0xc] ;  /* 0x00000c0802127981 */ /* 0x000f68000c1e9900 */
[----:B------:R-:W5:Y:S04]  /*0900*/  LDG.E.CONSTANT R22, desc[UR8][R2.64+0x10] ;  /* 0x0000100802167981 */ /* 0x000f68000c1e9900 */
[----:B------:R-:W5:Y:S04]  /*0910*/  LDG.E.CONSTANT R21, desc[UR8][R2.64+0x14] ;  /* 0x0000140802157981 */ /* 0x000f68000c1e9900 */
[----:B------:R-:W5:Y:S04]  /*0920*/  LDG.E.CONSTANT R19, desc[UR8][R2.64+0x18] ;  /* 0x0000180802137981 */ /* 0x000f68000c1e9900 */
[----:B------:R1:W5:Y:S01]  /*0930*/  LDG.E.CONSTANT R23, desc[UR8][R2.64+0x1c] ;  /* 0x00001c0802177981 */ /* 0x000362000c1e9900 */
[----:B------:R-:W-:-:S05]  /*0940*/  IMAD.IADD R26, R15, 0x1, R0 ;  /* 0x000000010f1a7824 */ /* 0x000fca00078e0200 */
[----:B------:R-:W-:-:S05]  /*0950*/  LEA R25, R26, R17, 0x2 ;  /* 0x000000111a197211 */ /* 0x000fca00078e10ff */
[----:B------:R-:W2:Y:S04]  /*0960*/  LDS R26, [R25] ;  /* 0x00000000191a7984 */ /* 0x000ea80000000800 */
[----:B------:R-:W3:Y:S04]  /*0970*/  LDS R28, [R25+0x4] ;  /* 0x00000400191c7984 */ /* 0x000ee80000000800 */
[----:B0-----:R-:W4:Y:S04]  /*0980*/  LDS R5, [R25+0x8] ;  /* 0x0000080019057984 */ /* 0x001f280000000800 */
[----:B------:R-:W5:Y:S04]  /*0990*/  LDS R27, [R25+0xc] ;  /* 0x00000c00191b7984 */ /* 0x000f680000000800 */
[----:B-1----:R-:W-:Y:S01]  /*09a0*/  LDS R2, [R25+0x18] ;  /* 0x0000180019027984 */ /* 0x002fe20000000800 */
[----:B------:R-:W-:Y:S01]  /*09b0*/  IADD3 R15, PT, PT, R15, 0x8, RZ ;  /* 0x000000080f0f7810 */ /* 0x000fe20007ffe0ff */
[----:B--2---:R-:W-:-:S02]  /*09c0*/  FFMA R29, R26, R4, R13 ;  /* 0x000000041a1d7223 */ /* 0x004fc4000000000d */
[----:B------:R-:W0:Y:S04]  /*09d0*/  LDS R13, [R25+0x10] ;  /* 0x00001000190d7984 */ /* 0x000e280000000800 */
[----:B------:R-:W-:Y:S01]  /*09e0*/  LDS R4, [R25+0x1c] ;  /* 0x00001c0019047984 */ /* 0x000fe20000000800 */
[----:B---3--:R-:W-:-:S03]  /*09f0*/  FFMA R24, R28, R24, R29 ;  /* 0x000000181c187223 */ /* 0x008fc6000000001d */
[----:B------:R-:W1:Y:S01]  /*0a00*/  LDS R29, [R25+0x14] ;  /* 0x00001400191d7984 */ /* 0x000e620000000800 */
[----:B----4-:R-:W-:-:S04]  /*0a10*/  FFMA R20, R5, R20, R24 ;  /* 0x0000001405147223 */ /* 0x010fc80000000018 */
[----:B-----5:R-:W-:-:S04]  /*0a20*/  FFMA R18, R27, R18, R20 ;  /* 0x000000121b127223 */ /* 0x020fc80000000014 */
[----:B0-----:R-:W-:-:S04]  /*0a30*/  FFMA R18, R13, R22, R18 ;  /* 0x000000160d127223 */ /* 0x001fc80000000012 */
[----:B-1----:R-:W-:-:S04]  /*0a40*/  FFMA R21, R29, R21, R18 ;  /* 0x000000151d157223 */ /* 0x002fc80000000012 */
[----:B------:R-:W-:-:S04]  /*0a50*/  FFMA R19, R2, R19, R21 ;  /* 0x0000001302137223 */ /* 0x000fc80000000015 */
[----:B------:R-:W-:-:S07]  /*0a60*/  FFMA R13, R4, R23, R19 ;  /* 0x00000017040d7223 */ /* 0x000fce0000000013 */
.L_x_5:
[----:B------:R-:W-:Y:S05]  /*0a70*/  @!P2 BRA `(.L_x_4) ;  /* 0x0000000000c0a947 */ /* 0x000fea0003800000 */
[----:B------:R-:W-:Y:S01]  /*0a80*/  ISETP.NE.AND P2, PT, R10, RZ, PT ;  /* 0x000000ff0a00720c */ /* 0x000fe20003f45270 */
[----:B------:R-:W-:-:S12]  /*0a90*/  @!P1 BRA `(.L_x_6) ;  /* 0x00000000005c9947 */ /* 0x000fd80003800000 */
[----:B------:R-:W0:Y:S01]  /*0aa0*/  LDC.64 R4, c[0x0][0x388] ;  /* 0x0000e200ff047b82 */ /* 0x000e220000000a00 */
[C---:B------:R-:W-:Y:S01]  /*0ab0*/  IADD3 R18, P3, PT, R15.reuse, UR10, RZ ;  /* 0x0000000a0f127c10 */ /* 0x040fe2000ff7e0ff */
[----:B------:R-:W-:-:S03]  /*0ac0*/  VIADD R19, R15, UR10 ;  /* 0x0000000a0f137c36 */ /* 0x000fc60008000000 */
[----:B------:R-:W-:-:S03]  /*0ad0*/  IADD3.X R20, PT, PT, RZ, RZ, RZ, P3, !PT ;  /* 0x000000ffff147210 */ /* 0x000fc60001ffe4ff */
[----:B------:R-:W1:Y:S01]  /*0ae0*/  LDC.64 R2, c[0x0][0x388] ;  /* 0x0000e200ff027b82 */ /* 0x000e620000000a00 */
[----:B0-----:R-:W-:-:S06]  /*0af0*/  IMAD.WIDE.U32 R4, R19, 0x4, R4 ;  /* 0x0000000413047825 */ /* 0x001fcc00078e0004 */
[----:B------:R-:W2:Y:S01]  /*0b00*/  LDG.E.CONSTANT R4, desc[UR8][R4.64] ;  /* 0x0000000804047981 */ /* 0x000ea2000c1e9900 */
[----:B-1----:R-:W-:-:S04]  /*0b10*/  LEA R2, P3, R18, R2, 0x2 ;  /* 0x0000000212027211 */ /* 0x002fc800078610ff */
[----:B------:R-:W-:-:S05]  /*0b20*/  LEA.HI.X R3, R18, R3, R20, 0x2, P3 ;  /* 0x0000000312037211 */ /* 0x000fca00018f1414 */
[----:B------:R-:W3:Y:S04]  /*0b30*/  LDG.E.CONSTANT R21, desc[UR8][R2.64+0x4] ;  /* 0x0000040802157981 */ /* 0x000ee8000c1e9900 */
[----:B------:R-:W4:Y:S04]  /*0b40*/  LDG.E.CONSTANT R23, desc[UR8][R2.64+0x8] ;  /* 0x0000080802177981 */ /* 0x000f28000c1e9900 */
[----:B------:R-:W5:Y:S01]  /*0b50*/  LDG.E.CONSTANT R25, desc[UR8][R2.64+0xc] ;  /* 0x00000c0802197981 */ /* 0x000f62000c1e9900 */
[----:B------:R-:W-:-:S05]  /*0b60*/  IADD3 R18, PT, PT, R15, R0, RZ ;  /* 0x000000000f127210 */ /* 0x000fca0007ffe0ff */
[----:B------:R-:W-:-:S05]  /*0b70*/  IMAD R18, R18, 0x4, R17 ;  /* 0x0000000412127824 */ /* 0x000fca00078e0211 */
[----:B------:R-:W2:Y:S04]  /*0b80*/  LDS R20, [R18] ;  /* 0x0000000012147984 */ /* 0x000ea80000000800 */
[----:B------:R-:W3:Y:S04]  /*0b90*/  LDS R19, [R18+0x4] ;  /* 0x0000040012137984 */ /* 0x000ee80000000800 */
[----:B------:R-:W4:Y:S04]  /*0ba0*/  LDS R22, [R18+0x8] ;  /* 0x0000080012167984 */ /* 0x000f280000000800 */
[----:B------:R-:W5:Y:S01]  /*0bb0*/  LDS R24, [R18+0xc] ;  /* 0x00000c0012187984 */ /* 0x000f620000000800 */
[----:B------:R-:W-:Y:S01]  /*0bc0*/  IADD3 R15, PT, PT, R15, 0x4, RZ ;  /* 0x000000040f0f7810 */ /* 0x000fe20007ffe0ff */
[----:B--2---:R-:W-:-:S04]  /*0bd0*/  FFMA R20, R20, R4, R13 ;  /* 0x0000000414147223 */ /* 0x004fc8000000000d */
[----:B---3--:R-:W-:-:S04]  /*0be0*/  FFMA R19, R19, R21, R20 ;  /* 0x0000001513137223 */ /* 0x008fc80000000014 */
[----:B----4-:R-:W-:-:S04]  /*0bf0*/  FFMA R19, R22, R23, R19 ;  /* 0x0000001716137223 */ /* 0x010fc80000000013 */
[----:B-----5:R-:W-:-:S07]  /*0c00*/  FFMA R13, R24, R25, R19 ;  /* 0x00000019180d7223 */ /* 0x020fce0000000013 */
.L_x_6:
[----:B------:R-:W-:Y:S05]  /*0c10*/  @!P2 BRA `(.L_x_4) ;  /* 0x000000000058a947 */ /* 0x000fea0003800000 */
[----:B------:R-:W0:Y:S01]  /*0c20*/  LDC.64 R2, c[0x0][0x388] ;  /* 0x0000e200ff027b82 */ /* 0x000e220000000a00 */
[----:B------:R-:W-:-:S05]  /*0c30*/  IADD3 R5, PT, PT, R15, UR10, RZ ;  /* 0x0000000a0f057c10 */ /* 0x000fca000fffe0ff */
[----:B0-----:R-:W-:-:S06]  /*0c40*/  IMAD.WIDE.U32 R2, R5, 0x4, R2 ;  /* 0x0000000405027825 */ /* 0x001fcc00078e0002 */
[----:B------:R-:W2:Y:S01]  /*0c50*/  LDG.E.CONSTANT R2, desc[UR8][R2.64] ;  /* 0x0000000802027981 */ /* 0x000ea2000c1e9900 */
[----:B------:R-:W-:Y:S01]  /*0c60*/  IMAD.IADD R4, R0, 0x1, R15 ;  /* 0x0000000100047824 */ /* 0x000fe200078e020f */
[----:B------:R-:W-:-:S04]  /*0c70*/  ISETP.NE.AND P2, PT, R10, 0x1, PT ;  /* 0x000000010a00780c */ /* 0x000fc80003f45270 */
[----:B------:R-:W-:-:S05]  /*0c80*/  LEA R17, R4, R17, 0x2 ;  /* 0x0000001104117211 */ /* 0x000fca00078e10ff */
[----:B------:R-:W2:Y:S02]  /*0c90*/  LDS R4, [R17] ;  /* 0x0000000011047984 */ /* 0x000ea40000000800 */
[----:B--2---:R-:W-:Y:S02]  /*0ca0*/  FFMA R13, R4, R2, R13 ;  /* 0x00000002040d7223 */ /* 0x004fe4000000000d */
[----:B------:R-:W-:Y:S05]  /*0cb0*/  @!P2 BRA `(.L_x_4) ;  /* 0x000000000030a947 */ /* 0x000fea0003800000 */
[----:B------:R-:W0:Y:S01]  /*0cc0*/  LDC.64 R2, c[0x0][0x388] ;  /* 0x0000e200ff027b82 */ /* 0x000e220000000a00 */
[----:B------:R-:W-:-:S04]  /*0cd0*/  IADD3 R4, P2, PT, R15, UR10, RZ ;  /* 0x0000000a0f047c10 */ /* 0x000fc8000ff5e0ff */
[----:B------:R-:W-:Y:S02]  /*0ce0*/  IADD3.X R5, PT, PT, RZ, RZ, RZ, P2, !PT ;  /* 0x000000ffff057210 */ /* 0x000fe400017fe4ff */
[----:B------:R-:W-:-:S13]  /*0cf0*/  ISETP.NE.AND P2, PT, R10, 0x2, PT ;  /* 0x000000020a00780c */ /* 0x000fda0003f45270 */
[----:B------:R-:W-:Y:S01]  /*0d00*/  @P2 LDS R18, [R17+0x8] ;  /* 0x0000080011122984 */ /* 0x000fe20000000800 */
[----:B0-----:R-:W-:-:S04]  /*0d10*/  LEA R2, P3, R4, R2, 0x2 ;  /* 0x0000000204027211 */ /* 0x001fc800078610ff */
[----:B------:R-:W-:Y:S02]  /*0d20*/  LEA.HI.X R3, R4, R3, R5, 0x2, P3 ;  /* 0x0000000304037211 */ /* 0x000fe400018f1405 */
[----:B------:R-:W0:Y:S04]  /*0d30*/  LDS R4, [R17+0x4] ;  /* 0x0000040011047984 */ /* 0x000e280000000800 */
[----:B------:R-:W0:Y:S04]  /*0d40*/  LDG.E.CONSTANT R5, desc[UR8][R2.64+0x4] ;  /* 0x0000040802057981 */ /* 0x000e28000c1e9900 */
[----:B------:R-:W2:Y:S01]  /*0d50*/  @P2 LDG.E.CONSTANT R15, desc[UR8][R2.64+0x8] ;  /* 0x00000808020f2981 */ /* 0x000ea2000c1e9900 */
[----:B0-----:R-:W-:-:S04]  /*0d60*/  FFMA R13, R4, R5, R13 ;  /* 0x00000005040d7223 */ /* 0x001fc8000000000d */
[----:B--2---:R-:W-:-:S07]  /*0d70*/  @P2 FFMA R13, R18, R15, R13 ;  /* 0x0000000f120d2223 */ /* 0x004fce000000000d */
.L_x_4:
[----:B------:R-:W-:Y:S05]  /*0d80*/  BRA.U UP0, `(.L_x_7) ;  /* 0xfffffff500707547 */ /* 0x000fea000b83ffff */
.L_x_1:
[----:B------:R-:W-:Y:S05]  /*0d90*/  BSYNC.RECONVERGENT B0 ;  /* 0x0000000000007941 */ /* 0x000fea0003800200 */
.L_x_0:
[----:B------:R-:W0:Y:S02]  /*0da0*/  LDCU.64 UR4, c[0x0][0x398] ;  /* 0x00007300ff0477ac */ /* 0x000e240008000a00 */
[----:B0-----:R-:W-:-:S04]  /*0db0*/  ISETP.GE.AND P0, PT, R9, UR5, PT ;  /* 0x0000000509007c0c */ /* 0x001fc8000bf06270 */
[----:B------:R-:W-:-:S13]  /*0dc0*/  ISETP.GE.OR P0, PT, R6, UR4, P0 ;  /* 0x0000000406007c0c */ /* 0x000fda0008706670 */
[----:B------:R-:W-:Y:S05]  /*0dd0*/  @P0 EXIT ;  /* 0x000000000000094d */ /* 0x000fea0003800000 */
[----:B------:R-:W0:Y:S01]  /*0de0*/  LDC.64 R2, c[0x0][0x390] ;  /* 0x0000e400ff027b82 */ /* 0x000e220000000a00 */
[----:B------:R-:W-:-:S04]  /*0df0*/  IMAD R9, R9, UR4, R6 ;  /* 0x0000000409097c24 */ /* 0x000fc8000f8e0206 */
[----:B0-----:R-:W-:-:S05]  /*0e00*/  IMAD.WIDE R2, R9, 0x4, R2 ;  /* 0x0000000409027825 */ /* 0x001fca00078e0202 */
[----:B------:R-:W-:Y:S01]  /*0e10*/  STG.E desc[UR8][R2.64], R13 ;  /* 0x0000000d02007986 */ /* 0x000fe2000c101908 */
[----:B------:R-:W-:Y:S05]  /*0e20*/  EXIT ;  /* 0x000000000000794d */ /* 0x000fea0003800000 */
.L_x_8:
[----:B------:R-:W-:-:S00]  /*0e30*/  BRA `(.L_x_8) ;  /* 0xfffffffc00fc7947 */ /* 0x000fc0000383ffff */
[----:B------:R-:W-:-:S00]  /*0e40*/  NOP ;  /* 0x0000000000007918 */ /* 0x000fc00000000000 */
        /* <DEDUP_REMOVED lines=11> */
.L_x_35:


//--------------------- .text._Z13tiled_conv_1dPfS_S_ii --------------------------
	.section	.text._Z13tiled_conv_1dPfS_S_ii,"ax",@progbits
	.align	128
        .global         _Z13tiled_conv_1dPfS_S_ii
        .type           _Z13tiled_conv_1dPfS_S_ii,@function
        .size           _Z13tiled_conv_1dPfS_S_ii,(.L_x_36 - _Z13tiled_conv_1dPfS_S_ii)
        .other          _Z13tiled_conv_1dPfS_S_ii,@"STO_CUDA_ENTRY STV_DEFAULT"
_Z13tiled_conv_1dPfS_S_ii:
.text._Z13tiled_conv_1dPfS_S_ii:
[----:B------:R-:W-:Y:S01]  /*0000*/  LDC R1, c[0x0][0x37c] ;  /* 0x0000df00ff017b82 */ /* 0x000fe20000000800 */
[----:B------:R-:W0:Y:S07]  /*0010*/  S2R R0, SR_TID.X ;  /* 0x0000000000007919 */ /* 0x000e2e0000002100 */
[----:B------:R-:W0:Y:S01]  /*0020*/  S2UR UR5, SR_CTAID.X ;  /* 0x00000000000579c3 */ /* 0x000e220000002500 */
[----:B------:R-:W1:Y:S01]  /*0030*/  LDCU.64 UR8, c[0x0][0x398] ;  /* 0x00007300ff0877ac */ /* 0x000e620008000a00 */
[----:B------:R-:W-:Y:S01]  /*0040*/  BSSY.RECONVERGENT B0, `(.L_x_9) ;  /* 0x000001a000007945 */ /* 0x000fe20003800200 */
[----:B------:R-:W2:Y:S05]  /*0050*/  LDCU.64 UR10, c[0x0][0x358] ;  /* 0x00006b00ff0a77ac */ /* 0x000eaa0008000a00 */
[----:B------:R-:W0:Y:S01]  /*0060*/  LDC R3, c[0x0][0x360] ;  /* 0x0000d800ff037b82 */ /* 0x000e220000000800 */
[----:B-1----:R-:W-:-:S04]  /*0070*/  ULEA.HI UR4, UR9, UR9, URZ, 0x1 ;  /* 0x0000000909047291 */ /* 0x002fc8000f8f08ff */
[----:B------:R-:W-:Y:S01]  /*0080*/  USHF.R.S32.HI UR4, URZ, 0x1, UR4 ;  /* 0x00000001ff047899 */ /* 0x000fe20008011404 */
[----:B0-----:R-:W-:-:S05]  /*0090*/  IMAD R4, R3, UR5, R0 ;  /* 0x0000000503047c24 */ /* 0x001fca000f8e0200 */
[----:B------:R-:W-:-:S04]  /*00a0*/  IADD3 R5, PT, PT, R4, -UR4, RZ ;  /* 0x8000000404057c10 */ /* 0x000fc8000fffe0ff */
[----:B------:R-:W-:-:S04]  /*00b0*/  ISETP.GE.AND P0, PT, R5, UR8, PT ;  /* 0x0000000805007c0c */ /* 0x000fc8000bf06270 */
[----:B------:R-:W-:-:S13]  /*00c0*/  ISETP.LT.OR P0, PT, R5, RZ, P0 ;  /* 0x000000ff0500720c */ /* 0x000fda0000701670 */
[----:B--2---:R-:W-:Y:S05]  /*00d0*/  @P0 BRA `(.L_x_10) ;  /* 0x0000000000280947 */ /* 0x004fea0003800000 */
[----:B------:R-:W0:Y:S02]  /*00e0*/  LDC.64 R2, c[0x0][0x380] ;  /* 0x0000e000ff027b82 */ /* 0x000e240000000a00 */
[----:B0-----:R-:W-:-:S06]  /*00f0*/  IMAD.WIDE.U32 R2, R5, 0x4, R2 ;  /* 0x0000000405027825 */ /* 0x001fcc00078e0002 */
[----:B------:R-:W2:Y:S01]  /*0100*/  LDG.E R2, desc[UR10][R2.64] ;  /* 0x0000000a02027981 */ /* 0x000ea2000c1e1900 */
[----:B------:R-:W0:Y:S01]  /*0110*/  S2UR UR5, SR_CgaCtaId ;  /* 0x00000000000579c3 */ /* 0x000e220000008800 */
[----:B------:R-:W-:Y:S02]  /*0120*/  UMOV UR4, 0x400 ;  /* 0x0000040000047882 */ /* 0x000fe40000000000 */
[----:B0-----:R-:W-:-:S06]  /*0130*/  ULEA UR4, UR5, UR4, 0x18 ;  /* 0x0000000405047291 */ /* 0x001fcc000f8ec0ff */
[----:B------:R-:W-:-:S04]  /*0140*/  MOV R5, UR4 ;  /* 0x0000000400057c02 */ /* 0x000fc80008000f00 */
[----:B------:R-:W-:-:S05]  /*0150*/  LEA R9, R0, R5, 0x2 ;  /* 0x0000000500097211 */ /* 0x000fca00078e10ff */
[----:B--2---:R1:W-:Y:S01]  /*0160*/  STS [R9], R2 ;  /* 0x0000000209007388 */ /* 0x0043e20000000800 */
[----:B------:R-:W-:Y:S05]  /*0170*/  BRA `(.L_x_11) ;  /* 0x0000000000187947 */ /* 0x000fea0003800000 */
.L_x_10:
[----:B------:R-:W0:Y:S01]  /*0180*/  S2UR UR5, SR_CgaCtaId ;  /* 0x00000000000579c3 */ /* 0x000e220000008800 */
[----:B------:R-:W-:Y:S02]  /*0190*/  UMOV UR4, 0x400 ;  /* 0x0000040000047882 */ /* 0x000fe40000000000 */
[----:B0-----:R-:W-:-:S06]  /*01a0*/  ULEA UR4, UR5, UR4, 0x18 ;  /* 0x0000000405047291 */ /* 0x001fcc000f8ec0ff */
[----:B------:R-:W-:-:S04]  /*01b0*/  MOV R5, UR4 ;  /* 0x0000000400057c02 */ /* 0x000fc80008000f00 */
[----:B------:R-:W-:-:S05]  /*01c0*/  LEA R9, R0, R5, 0x2 ;  /* 0x0000000500097211 */ /* 0x000fca00078e10ff */
[----:B------:R0:W-:Y:S02]  /*01d0*/  STS [R9], RZ ;  /* 0x000000ff09007388 */ /* 0x0001e40000000800 */
.L_x_11:
[----:B------:R-:W-:Y:S05]  /*01e0*/  BSYNC.RECONVERGENT B0 ;  /* 0x0000000000007941 */ /* 0x000fea0003800200 */
.L_x_9:
[----:B------:R-:W-:Y:S01]  /*01f0*/  BAR.SYNC.DEFER_BLOCKING 0x0 ;  /* 0x0000000000007b1d */ /* 0x000fe20000010000 */
[----:B------:R-:W-:-:S13]  /*0200*/  ISETP.GE.AND P0, PT, R4, UR8, PT ;  /* 0x0000000804007c0c */ /* 0x000fda000bf06270 */
[----:B------:R-:W-:Y:S05]  /*0210*/  @P0 EXIT ;  /* 0x000000000000094d */ /* 0x000fea0003800000 */
[----:B------:R-:W-:Y:S01]  /*0220*/  UISETP.GE.AND UP0, UPT, UR9, 0x1, UPT ;  /* 0x000000010900788c */ /* 0x000fe2000bf06270 */
[----:B------:R-:W-:-:S08]  /*0230*/  HFMA2 R19, -RZ, RZ, 0, 0 ;  /* 0x00000000ff137431 */ /* 0x000fd000000001ff */
[----:B------:R-:W-:Y:S05]  /*0240*/  BRA.U !UP0, `(.L_x_12) ;  /* 0x00000009083c7547 */ /* 0x000fea000b800000 */
[----:B------:R-:W-:Y:S01]  /*0250*/  UISETP.GE.U32.AND UP1, UPT, UR9, 0x10, UPT ;  /* 0x000000100900788c */ /* 0x000fe2000bf26070 */
[----:B------:R-:W-:Y:S01]  /*0260*/  MOV R19, RZ ;  /* 0x000000ff00137202 */ /* 0x000fe20000000f00 */
[----:B------:R-:W-:Y:S01]  /*0270*/  ULOP3.LUT UR6, UR9, 0xf, URZ, 0xc0, !UPT ;  /* 0x0000000f09067892 */ /* 0x000fe2000f8ec0ff */
[----:B------:R-:W-:-:S03]  /*0280*/  MOV R7, RZ ;  /* 0x000000ff00077202 */ /* 0x000fc60000000f00 */
[----:B------:R-:W-:-:S03]  /*0290*/  UISETP.NE.AND UP0, UPT, UR6, URZ, UPT ;  /* 0x000000ff0600728c */ /* 0x000fc6000bf05270 */
[----:B------:R-:W-:Y:S08]  /*02a0*/  BRA.U !UP1, `(.L_x_13) ;  /* 0x0000000509007547 */ /* 0x000ff0000b800000 */
[----:B------:R-:W2:Y:S01]  /*02b0*/  LDCU.64 UR4, c[0x0][0x388] ;  /* 0x00007100ff0477ac */ /* 0x000ea20008000a00 */
[----:B------:R-:W-:Y:S02]  /*02c0*/  IADD3 R6, PT, PT, R9, 0x20, RZ ;  /* 0x0000002009067810 */ /* 0x000fe40007ffe0ff */
[----:B------:R-:W-:Y:S01]  /*02d0*/  MOV R19, RZ ;  /* 0x000000ff00137202 */ /* 0x000fe20000000f00 */
[----:B------:R-:W-:-:S04]  /*02e0*/  ULOP3.LUT UR7, UR9, 0x7ffffff0, URZ, 0xc0, !UPT ;  /* 0x7ffffff009077892 */ /* 0x000fc8000f8ec0ff */
[----:B------:R-:W-:Y:S02]  /*02f0*/  UIADD3 UR8, UPT, UPT, -UR7, URZ, URZ ;  /* 0x000000ff07087290 */ /* 0x000fe4000fffe1ff */
[----:B------:R-:W-:Y:S01]  /*0300*/  MOV R7, UR7 ;  /* 0x0000000700077c02 */ /* 0x000fe20008000f00 */
[----:B--2---:R-:W-:-:S04]  /*0310*/  UIADD3 UR4, UP1, UPT, UR4, 0x20, URZ ;  /* 0x0000002004047890 */ /* 0x004fc8000ff3e0ff */
[----:B------:R-:W-:Y:S02]  /*0320*/  UIADD3.X UR5, UPT, UPT, URZ, UR5, URZ, UP1, !UPT ;  /* 0x00000005ff057290 */ /* 0x000fe40008ffe4ff */
[----:B-1----:R-:W-:-:S04]  /*0330*/  MOV R2, UR4 ;  /* 0x0000000400027c02 */ /* 0x002fc80008000f00 */
[----:B------:R-:W-:-:S07]  /*0340*/  MOV R3, UR5 ;  /* 0x0000000500037c02 */ /* 0x000fce0008000f00 */
.L_x_14:
[----:B------:R-:W2:Y:S04]  /*0350*/  LDG.E R23, desc[UR10][R2.64+-0x20] ;  /* 0xffffe00a02177981 */ /* 0x000ea8000c1e1900 */
[----:B------:R-:W3:Y:S04]  /*0360*/  LDG.E R27, desc[UR10][R2.64+-0x1c] ;  /* 0xffffe40a021b7981 */ /* 0x000ee8000c1e1900 */
[----:B------:R-:W4:Y:S04]  /*0370*/  LDG.E R21, desc[UR10][R2.64+-0x18] ;  /* 0xffffe80a02157981 */ /* 0x000f28000c1e1900 */
[----:B------:R-:W5:Y:S04]  /*0380*/  LDG.E R20, desc[UR10][R2.64+-0x14] ;  /* 0xffffec0a02147981 */ /* 0x000f68000c1e1900 */
        /* <DEDUP_REMOVED lines=11> */
[----:B0-----:R0:W5:Y:S01]  /*0440*/  LDG.E R9, desc[UR10][R2.64+0x1c] ;  /* 0x00001c0a02097981 */ /* 0x001162000c1e1900 */
[----:B------:R-:W-:-:S03]  /*0450*/  UIADD3 UR8, UPT, UPT, UR8, 0x10, URZ ;  /* 0x0000001008087890 */ /* 0x000fc6000fffe0ff */
[----:B------:R-:W2:Y:S01]  /*0460*/  LDS R24, [R6+-0x20] ;  /* 0xffffe00006187984 */ /* 0x000ea20000000800 */
[----:B------:R-:W-:-:S03]  /*0470*/  UISETP.NE.AND UP1, UPT, UR8, URZ, UPT ;  /* 0x000000ff0800728c */ /* 0x000fc6000bf25270 */
[----:B------:R-:W3:Y:S01]  /*0480*/  LDS R26, [R6+-0x1c] ;  /* 0xffffe400061a7984 */ /* 0x000ee20000000800 */
[----:B0-----:R-:W-:-:S03]  /*0490*/  IADD3 R2, P0, PT, R2, 0x40, RZ ;  /* 0x0000004002027810 */ /* 0x001fc60007f1e0ff */
[----:B------:R-:W4:Y:S01]  /*04a0*/  LDS R29, [R6+-0x18] ;  /* 0xffffe800061d7984 */ /* 0x000f220000000800 */
[----:B------:R-:W-:-:S03]  /*04b0*/  IADD3.X R3, PT, PT, RZ, R3, RZ, P0, !PT ;  /* 0x00000003ff037210 */ /* 0x000fc600007fe4ff */
[----:B------:R-:W5:Y:S01]  /*04c0*/  LDS R25, [R6+-0x14] ;  /* 0xffffec0006197984 */ /* 0x000f620000000800 */
[----:B--2---:R-:W-:-:S03]  /*04d0*/  FFMA R23, R24, R23, R19 ;  /* 0x0000001718177223 */ /* 0x004fc60000000013 */
[----:B------:R-:W-:Y:S01]  /*04e0*/  LDS R19, [R6+-0xc] ;  /* 0xfffff40006137984 */ /* 0x000fe20000000800 */
[----:B---3--:R-:W-:-:S03]  /*04f0*/  FFMA R26, R26, R27, R23 ;  /* 0x0000001b1a1a7223 */ /* 0x008fc60000000017 */
[----:B------:R-:W0:Y:S01]  /*0500*/  LDS R27, [R6+-0x10] ;  /* 0xfffff000061b7984 */ /* 0x000e220000000800 */
[----:B----4-:R-:W-:-:S03]  /*0510*/  FFMA R26, R29, R21, R26 ;  /* 0x000000151d1a7223 */ /* 0x010fc6000000001a */
[----:B------:R-:W1:Y:S01]  /*0520*/  LDS R23, [R6+-0x8] ;  /* 0xfffff80006177984 */ /* 0x000e620000000800 */
[----:B-----5:R-:W-:-:S03]  /*0530*/  FFMA R26, R25, R20, R26 ;  /* 0x00000014191a7223 */ /* 0x020fc6000000001a */
[----:B------:R-:W2:Y:S04]  /*0540*/  LDS R21, [R6+-0x4] ;  /* 0xfffffc0006157984 */ /* 0x000ea80000000800 */
[----:B------:R-:W3:Y:S04]  /*0550*/  LDS R20, [R6] ;  /* 0x0000000006147984 */ /* 0x000ee80000000800 */
[----:B------:R-:W4:Y:S04]  /*0560*/  LDS R25, [R6+0x4] ;  /* 0x0000040006197984 */ /* 0x000f280000000800 */
[----:B------:R-:W-:Y:S01]  /*0570*/  LDS R24, [R6+0x10] ;  /* 0x0000100006187984 */ /* 0x000fe20000000800 */
[----:B0-----:R-:W-:-:S03]  /*0580*/  FFMA R26, R27, R22, R26 ;  /* 0x000000161b1a7223 */ /* 0x001fc6000000001a */
[----:B------:R-:W0:Y:S01]  /*0590*/  LDS R22, [R6+0x8] ;  /* 0x0000080006167984 */ /* 0x000e220000000800 */
[----:B------:R-:W-:-:S03]  /*05a0*/  FFMA R26, R19, R18, R26 ;  /* 0x00000012131a7223 */ /* 0x000fc6000000001a */
[----:B------:R-:W5:Y:S01]  /*05b0*/  LDS R27, [R6+0xc] ;  /* 0x00000c00061b7984 */ /* 0x000f620000000800 */
[----:B-1----:R-:W-:-:S03]  /*05c0*/  FFMA R26, R23, R12, R26 ;  /* 0x0000000c171a7223 */ /* 0x002fc6000000001a */
[----:B------:R-:W1:Y:S01]  /*05d0*/  LDS R18, [R6+0x14] ;  /* 0x0000140006127984 */ /* 0x000e620000000800 */
[----:B--2---:R-:W-:-:S03]  /*05e0*/  FFMA R21, R21, R10, R26 ;  /* 0x0000000a15157223 */ /* 0x004fc6000000001a */
[----:B------:R-:W2:Y:S01]  /*05f0*/  LDS R19, [R6+0x18] ;  /* 0x0000180006137984 */ /* 0x000ea20000000800 */
[----:B---3--:R-:W-:-:S03]  /*0600*/  FFMA R20, R20, R17, R21 ;  /* 0x0000001114147223 */ /* 0x008fc60000000015 */
[----:B------:R3:W2:Y:S01]  /*0610*/  LDS R12, [R6+0x1c] ;  /* 0x00001c00060c7984 */ /* 0x0006a20000000800 */
[----:B----4-:R-:W-:Y:S01]  /*0620*/  FFMA R25, R25, R16, R20 ;  /* 0x0000001019197223 */ /* 0x010fe20000000014 */
[----:B---3--:R-:W-:-:S03]  /*0630*/  IADD3 R6, PT, PT, R6, 0x40, RZ ;  /* 0x0000004006067810 */ /* 0x008fc60007ffe0ff */
[----:B0-----:R-:W-:-:S04]  /*0640*/  FFMA R22, R22, R15, R25 ;  /* 0x0000000f16167223 */ /* 0x001fc80000000019 */
[----:B-----5:R-:W-:-:S04]  /*0650*/  FFMA R27, R27, R14, R22 ;  /* 0x0000000e1b1b7223 */ /* 0x020fc80000000016 */
[----:B------:R-:W-:-:S04]  /*0660*/  FFMA R13, R24, R13, R27 ;  /* 0x0000000d180d7223 */ /* 0x000fc8000000001b */
[----:B-1----:R-:W-:-:S04]  /*0670*/  FFMA R18, R18, R11, R13 ;  /* 0x0000000b12127223 */ /* 0x002fc8000000000d */
[----:B--2---:R-:W-:-:S04]  /*0680*/  FFMA R19, R19, R8, R18 ;  /* 0x0000000813137223 */ /* 0x004fc80000000012 */
[----:B------:R-:W-:Y:S01]  /*0690*/  FFMA R19, R12, R9, R19 ;  /* 0x000000090c137223 */ /* 0x000fe20000000013 */
[----:B------:R-:W-:Y:S06]  /*06a0*/  BRA.U UP1, `(.L_x_14) ;  /* 0xfffffffd01287547 */ /* 0x000fec000b83ffff */
.L_x_13:
[----:B------:R-:W-:Y:S05]  /*06b0*/  BRA.U !UP0, `(.L_x_12) ;  /* 0x0000000508207547 */ /* 0x000fea000b800000 */
[----:B------:R-:W-:Y:S02]  /*06c0*/  UISETP.GE.U32.AND UP0, UPT, UR6, 0x8, UPT ;  /* 0x000000080600788c */ /* 0x000fe4000bf06070 */
[----:B------:R-:W-:-:S04]  /*06d0*/  ULOP3.LUT UR5, UR9, 0x7, URZ, 0xc0, !UPT ;  /* 0x0000000709057892 */ /* 0x000fc8000f8ec0ff */
[----:B------:R-:W-:-:S03]  /*06e0*/  UISETP.NE.AND UP1, UPT, UR5, URZ, UPT ;  /* 0x000000ff0500728c */ /* 0x000fc6000bf25270 */
[----:B------:R-:W-:Y:S08]  /*06f0*/  BRA.U !UP0, `(.L_x_15) ;  /* 0x0000000108747547 */ /* 0x000ff0000b800000 */
[----:B01----:R-:W0:Y:S02]  /*0700*/  LDC.64 R8, c[0x0][0x388] ;  /* 0x0000e200ff087b82 */ /* 0x003e240000000a00 */
[----:B0-----:R-:W-:-:S05]  /*0710*/  IMAD.WIDE.U32 R8, R7, 0x4, R8 ;  /* 0x0000000407087825 */ /* 0x001fca00078e0008 */
[----:B------:R-:W2:Y:S04]  /*0720*/  LDG.E R11, desc[UR10][R8.64] ;  /* 0x0000000a080b7981 */ /* 0x000ea8000c1e1900 */
[----:B------:R-:W3:Y:S04]  /*0730*/  LDG.E R13, desc[UR10][R8.64+0x4] ;  /* 0x0000040a080d7981 */ /* 0x000ee8000c1e1900 */
[----:B------:R-:W4:Y:S04]  /*0740*/  LDG.E R15, desc[UR10][R8.64+0x8] ;  /* 0x0000080a080f7981 */ /* 0x000f28000c1e1900 */
[----:B------:R-:W5:Y:S04]  /*0750*/  LDG.E R17, desc[UR10][R8.64+0xc] ;  /* 0x00000c0a08117981 */ /* 0x000f68000c1e1900 */
[----:B------:R-:W5:Y:S04]  /*0760*/  LDG.E R21, desc[UR10][R8.64+0x10] ;  /* 0x0000100a08157981 */ /* 0x000f68000c1e1900 */
[----:B------:R-:W5:Y:S04]  /*0770*/  LDG.E R6, desc[UR10][R8.64+0x14] ;  /* 0x0000140a08067981 */ /* 0x000f68000c1e1900 */
[----:B------:R-:W5:Y:S04]  /*0780*/  LDG.E R2, desc[UR10][R8.64+0x18] ;  /* 0x0000180a08027981 */ /* 0x000f68000c1e1900 */
[----:B------:R-:W5:Y:S01]  /*0790*/  LDG.E R3, desc[UR10][R8.64+0x1c] ;  /* 0x00001c0a08037981 */ /* 0x000f62000c1e1900 */
[----:B------:R-:W-:-:S02]  /*07a0*/  IADD3 R10, PT, PT, R7, R0, RZ ;  /* 0x00000000070a7210 */ /* 0x000fc40007ffe0ff */
[----:B------:R-:W-:Y:S02]  /*07b0*/  IADD3 R7, PT, PT, R7, 0x8, RZ ;  /* 0x0000000807077810 */ /* 0x000fe40007ffe0ff */
[----:B------:R-:W-:-:S05]  /*07c0*/  LEA R10, R10, R5, 0x2 ;  /* 0x000000050a0a7211 */ /* 0x000fca00078e10ff */
[----:B------:R-:W2:Y:S04]  /*07d0*/  LDS R12, [R10] ;  /* 0x000000000a0c7984 */ /* 0x000ea80000000800 */
[----:B------:R-:W3:Y:S04]  /*07e0*/  LDS R14, [R10+0x4] ;  /* 0x000004000a0e7984 */ /* 0x000ee80000000800 */
[----:B------:R-:W4:Y:S04]  /*07f0*/  LDS R16, [R10+0x8] ;  /* 0x000008000a107984 */ /* 0x000f280000000800 */
[----:B------:R-:W5:Y:S04]  /*0800*/  LDS R18, [R10+0xc] ;  /* 0x00000c000a127984 */ /* 0x000f680000000800 */
[----:B------:R-:W0:Y:S04]  /*0810*/  LDS R20, [R10+0x10] ;  /* 0x000010000a147984 */ /* 0x000e280000000800 */
[----:B------:R-:W1:Y:S04]  /*0820*/  LDS R22, [R10+0x14] ;  /* 0x000014000a167984 */ /* 0x000e680000000800 */
[----:B------:R-:W1:Y:S04]  /*0830*/  LDS R24, [R10+0x18] ;  /* 0x000018000a187984 */ /* 0x000e680000000800 */
[----:B------:R-:W1:Y:S01]  /*0840*/  LDS R23, [R10+0x1c] ;  /* 0x00001c000a177984 */ /* 0x000e620000000800 */
[----:B--2---:R-:W-:-:S04]  /*0850*/  FFMA R11, R12, R11, R19 ;  /* 0x0000000b0c0b7223 */ /* 0x004fc80000000013 */
[----:B---3--:R-:W-:-:S04]  /*0860*/  FFMA R11, R14, R13, R11 ;  /* 0x0000000d0e0b7223 */ /* 0x008fc8000000000b */
[----:B----4-:R-:W-:-:S04]  /*0870*/  FFMA R11, R16, R15, R11 ;  /* 0x0000000f100b7223 */ /* 0x010fc8000000000b */
[----:B-----5:R-:W-:-:S04]  /*0880*/  FFMA R11, R18, R17, R11 ;  /* 0x00000011120b7223 */ /* 0x020fc8000000000b */
[----:B0-----:R-:W-:-:S04]  /*0890*/  FFMA R11, R20, R21, R11 ;  /* 0x00000015140b7223 */ /* 0x001fc8000000000b */
[----:B-1----:R-:W-:-:S04]  /*08a0*/  FFMA R11, R22, R6, R11 ;  /* 0x00000006160b7223 */ /* 0x002fc8000000000b */
[----:B------:R-:W-:-:S04]  /*08b0*/  FFMA R2, R24, R2, R11 ;  /* 0x0000000218027223 */ /* 0x000fc8000000000b */
[----:B------:R-:W-:-:S07]  /*08c0*/  FFMA R19, R23, R3, R2 ;  /* 0x0000000317137223 */ /* 0x000fce0000000002 */
.L_x_15:
[----:B------:R-:W-:Y:S05]  /*08d0*/  BRA.U !UP1, `(.L_x_12) ;  /* 0x0000000109987547 */ /* 0x000fea000b800000 */
[----:B------:R-:W-:Y:S02]  /*08e0*/  UISETP.GE.U32.AND UP0, UPT, UR5, 0x4, UPT ;  /* 0x000000040500788c */ /* 0x000fe4000bf06070 */
[----:B------:R-:W-:-:S04]  /*08f0*/  ULOP3.LUT UR4, UR9, 0x3, URZ, 0xc0, !UPT ;  /* 0x0000000309047892 */ /* 0x000fc8000f8ec0ff */
[----:B------:R-:W-:-:S03]  /*0900*/  UISETP.NE.AND UP1, UPT, UR4, URZ, UPT ;  /* 0x000000ff0400728c */ /* 0x000fc6000bf25270 */
[----:B------:R-:W-:Y:S08]  /*0910*/  BRA.U !UP0, `(.L_x_16) ;  /* 0x0000000108447547 */ /* 0x000ff0000b800000 */
[----:B-1----:R-:W1:Y:S02]  /*0920*/  LDC.64 R2, c[0x0][0x388] ;  /* 0x0000e200ff027b82 */ /* 0x002e640000000a00 */
[----:B-1----:R-:W-:-:S05]  /*0930*/  IMAD.WIDE.U32 R2, R7, 0x4, R2 ;  /* 0x0000000407027825 */ /* 0x002fca00078e0002 */
[----:B0-----:R-:W2:Y:S04]  /*0940*/  LDG.E R9, desc[UR10][R2.64] ;  /* 0x0000000a02097981 */ /* 0x001ea8000c1e1900 */
[----:B------:R-:W3:Y:S04]  /*0950*/  LDG.E R10, desc[UR10][R2.64+0x4] ;  /* 0x0000040a020a7981 */ /* 0x000ee8000c1e1900 */
[----:B------:R-:W4:Y:S04]  /*0960*/  LDG.E R12, desc[UR10][R2.64+0x8] ;  /* 0x0000080a020c7981 */ /* 0x000f28000c1e1900 */
[----:B------:R-:W5:Y:S01]  /*0970*/  LDG.E R14, desc[UR10][R2.64+0xc] ;  /* 0x00000c0a020e7981 */ /* 0x000f62000c1e1900 */
[----:B------:R-:W-:-:S02]  /*0980*/  IADD3 R6, PT, PT, R7, R0, RZ ;  /* 0x0000000007067210 */ /* 0x000fc40007ffe0ff */
[----:B------:R-:W-:Y:S02]  /*0990*/  IADD3 R7, PT, PT, R7, 0x4, RZ ;  /* 0x0000000407077810 */ /* 0x000fe40007ffe0ff */
[----:B------:R-:W-:-:S05]  /*09a0*/  LEA R6, R6, R5, 0x2 ;  /* 0x0000000506067211 */ /* 0x000fca00078e10ff */
[----:B------:R-:W2:Y:S04]  /*09b0*/  LDS R8, [R6] ;  /* 0x0000000006087984 */ /* 0x000ea80000000800 */
[----:B------:R-:W3:Y:S04]  /*09c0*/  LDS R11, [R6+0x4] ;  /* 0x00000400060b7984 */ /* 0x000ee80000000800 */
[----:B------:R-:W4:Y:S04]  /*09d0*/  LDS R13, [R6+0x8] ;  /* 0x00000800060d7984 */ /* 0x000f280000000800 */
[----:B------:R-:W5:Y:S01]  /*09e0*/  LDS R15, [R6+0xc] ;  /* 0x00000c00060f7984 */ /* 0x000f620000000800 */
[----:B--2---:R-:W-:-:S04]  /*09f0*/  FFMA R8, R8, R9, R19 ;  /* 0x0000000908087223 */ /* 0x004fc80000000013 */
[----:B---3--:R-:W-:-:S04]  /*0a00*/  FFMA R8, R11, R10, R8 ;  /* 0x0000000a0b087223 */ /* 0x008fc80000000008 */
[----:B----4-:R-:W-:-:S04]  /*0a10*/  FFMA R8, R13, R12, R8 ;  /* 0x0000000c0d087223 */ /* 0x010fc80000000008 */
[----:B-----5:R-:W-:-:S07]  /*0a20*/  FFMA R19, R15, R14, R8 ;  /* 0x0000000e0f137223 */ /* 0x020fce0000000008 */
.L_x_16:
[----:B------:R-:W-:Y:S05]  /*0a30*/  BRA.U !UP1, `(.L_x_12) ;  /* 0x0000000109407547 */ /* 0x000fea000b800000 */
[----:B-1----:R-:W1:Y:S01]  /*0a40*/  LDC.64 R2, c[0x0][0x388] ;  /* 0x0000e200ff027b82 */ /* 0x002e620000000a00 */
[----:B------:R-:W-:Y:S01]  /*0a50*/  IADD3 R0, PT, PT, R0, R7, RZ ;  /* 0x0000000700007210 */ /* 0x000fe20007ffe0ff */
[----:B------:R-:W-:-:S03]  /*0a60*/  UIADD3 UR4, UPT, UPT, -UR4, URZ, URZ ;  /* 0x000000ff04047290 */ /* 0x000fc6000fffe1ff */
[----:B------:R-:W-:Y:S01]  /*0a70*/  LEA R0, R0, R5, 0x2 ;  /* 0x0000000500007211 */ /* 0x000fe200078e10ff */
[----:B-1----:R-:W-:-:S03]  /*0a80*/  IMAD.WIDE.U32 R2, R7, 0x4, R2 ;  /* 0x0000000407027825 */ /* 0x002fc600078e0002 */
[----:B------:R-:W-:-:S07]  /*0a90*/  MOV R5, R2 ;  /* 0x0000000200057202 */ /* 0x000fce0000000f00 */
.L_x_17:
[----:B------:R-:W-:Y:S01]  /*0aa0*/  MOV R2, R5 ;  /* 0x0000000500027202 */ /* 0x000fe20000000f00 */
[----:B------:R1:W2:Y:S05]  /*0ab0*/  LDS R6, [R0] ;  /* 0x0000000000067984 */ /* 0x0002aa0000000800 */
[----:B------:R3:W2:Y:S01]  /*0ac0*/  LDG.E R2, desc[UR10][R2.64] ;  /* 0x0000000a02027981 */ /* 0x0006a2000c1e1900 */
[----:B------:R-:W-:Y:S01]  /*0ad0*/  UIADD3 UR4, UPT, UPT, UR4, 0x1, URZ ;  /* 0x0000000104047890 */ /* 0x000fe2000fffe0ff */
[----:B------:R-:W-:Y:S02]  /*0ae0*/  IADD3 R5, P0, PT, R5, 0x4, RZ ;  /* 0x0000000405057810 */ /* 0x000fe40007f1e0ff */
[----:B-1----:R-:W-:Y:S01]  /*0af0*/  IADD3 R0, PT, PT, R0, 0x4, RZ ;  /* 0x0000000400007810 */ /* 0x002fe20007ffe0ff */
[----:B------:R-:W-:Y:S01]  /*0b00*/  UISETP.NE.AND UP0, UPT, UR4, URZ, UPT ;  /* 0x000000ff0400728c */ /* 0x000fe2000bf05270 */
[----:B---3--:R-:W-:Y:S01]  /*0b10*/  IADD3.X R3, PT, PT, RZ, R3, RZ, P0, !PT ;  /* 0x00000003ff037210 */ /* 0x008fe200007fe4ff */
[----:B--2---:R-:W-:-:S07]  /*0b20*/  FFMA R19, R6, R2, R19 ;  /* 0x0000000206137223 */ /* 0x004fce0000000013 */
[----:B------:R-:W-:Y:S05]  /*0b30*/  BRA.U UP0, `(.L_x_17) ;  /* 0xfffffffd00d87547 */ /* 0x000fea000b83ffff */
.L_x_12:
[----:B-1----:R-:W1:Y:S02]  /*0b40*/  LDC.64 R2, c[0x0][0x390] ;  /* 0x0000e400ff027b82 */ /* 0x002e640000000a00 */
[----:B-1----:R-:W-:-:S05]  /*0b50*/  IMAD.WIDE R4, R4, 0x4, R2 ;  /* 0x0000000404047825 */ /* 0x002fca00078e0202 */
[----:B------:R-:W-:Y:S01]  /*0b60*/  STG.E desc[UR10][R4.64], R19 ;  /* 0x0000001304007986 */ /* 0x000fe2000c10190a */
[----:B------:R-:W-:Y:S05]  /*0b70*/  EXIT ;  /* 0x000000000000794d */ /* 0x000fea0003800000 */
.L_x_18:
        /* <DEDUP_REMOVED lines=16> */
.L_x_36:


//--------------------- .text._Z13plain_conv_2dPfS_S_iii --------------------------
	.section	.text._Z13plain_conv_2dPfS_S_iii,"ax",@progbits
	.align	128
        .global         _Z13plain_conv_2dPfS_S_iii
        .type           _Z13plain_conv_2dPfS_S_iii,@function
        .size           _Z13plain_conv_2dPfS_S_iii,(.L_x_37 - _Z13plain_conv_2dPfS_S_iii)
        .other          _Z13plain_conv_2dPfS_S_iii,@"STO_CUDA_ENTRY STV_DEFAULT"
_Z13plain_conv_2dPfS_S_iii:
.text._Z13plain_conv_2dPfS_S_iii:
[----:B------:R-:W-:Y:S01]  /*0000*/  LDC R1, c[0x0][0x37c] ;  /* 0x0000df00ff017b82 */ /* 0x000fe20000000800 */
[----:B------:R-:W0:Y:S07]  /*0010*/  S2R R3, SR_TID.Y ;  /* 0x0000000000037919 */ /* 0x000e2e0000002200 */
[----:B------:R-:W1:Y:S01]  /*0020*/  LDC R11, c[0x0][0x360] ;  /* 0x0000d800ff0b7b82 */ /* 0x000e620000000800 */
[----:B------:R-:W2:Y:S01]  /*0030*/  LDCU.64 UR8, c[0x0][0x398] ;  /* 0x00007300ff0877ac */ /* 0x000ea20008000a00 */
[----:B------:R-:W-:Y:S01]  /*0040*/  BSSY.RECONVERGENT B0, `(.L_x_19) ;  /* 0x0000084000007945 */ /* 0x000fe20003800200 */
[----:B------:R-:W1:Y:S01]  /*0050*/  S2R R2, SR_TID.X ;  /* 0x0000000000027919 */ /* 0x000e620000002100 */
[----:B------:R-:W-:Y:S01]  /*0060*/  IMAD.MOV.U32 R18, RZ, RZ, RZ ;  /* 0x000000ffff127224 */ /* 0x000fe200078e00ff */
[----:B------:R-:W3:Y:S03]  /*0070*/  LDCU.64 UR4, c[0x0][0x358] ;  /* 0x00006b00ff0477ac */ /* 0x000ee60008000a00 */
[----:B------:R-:W0:Y:S08]  /*0080*/  S2UR UR7, SR_CTAID.Y ;  /* 0x00000000000779c3 */ /* 0x000e300000002600 */
[----:B------:R-:W0:Y:S01]  /*0090*/  LDC R0, c[0x0][0x364] ;  /* 0x0000d900ff007b82 */ /* 0x000e220000000800 */
[----:B--2---:R-:W-:-:S07]  /*00a0*/  IMAD.U32 R10, RZ, RZ, UR8 ;  /* 0x00000008ff0a7e24 */ /* 0x004fce000f8e00ff */
[----:B------:R-:W1:Y:S08]  /*00b0*/  S2UR UR6, SR_CTAID.X ;  /* 0x00000000000679c3 */ /* 0x000e700000002500 */
[----:B------:R-:W2:Y:S01]  /*00c0*/  LDC R12, c[0x0][0x3a0] ;  /* 0x0000e800ff0c7b82 */ /* 0x000ea20000000800 */
[----:B0-----:R-:W-:Y:S01]  /*00d0*/  IMAD R0, R0, UR7, R3 ;  /* 0x0000000700007c24 */ /* 0x001fe2000f8e0203 */
[----:B------:R-:W0:Y:S04]  /*00e0*/  LDCU UR7, c[0x0][0x398] ;  /* 0x00007300ff0777ac */ /* 0x000e280008000800 */
[----:B------:R-:W-:Y:S01]  /*00f0*/  ISETP.GE.AND P0, PT, R0, UR9, PT ;  /* 0x0000000900007c0c */ /* 0x000fe2000bf06270 */
[----:B------:R-:W4:Y:S01]  /*0100*/  LDCU.128 UR8, c[0x0][0x380] ;  /* 0x00007000ff0877ac */ /* 0x000f220008000c00 */
[----:B-1----:R-:W-:-:S05]  /*0110*/  IMAD R11, R11, UR6, R2 ;  /* 0x000000060b0b7c24 */ /* 0x002fca000f8e0202 */
[----:B------:R-:W-:-:S04]  /*0120*/  ISETP.GE.OR P0, PT, R11, R10, P0 ;  /* 0x0000000a0b00720c */ /* 0x000fc80000706670 */
[----:B--2---:R-:W-:-:S13]  /*0130*/  ISETP.LT.OR P0, PT, R12, 0x1, P0 ;  /* 0x000000010c00780c */ /* 0x004fda0000701670 */
[----:B0--34-:R-:W-:Y:S05]  /*0140*/  @P0 BRA `(.L_x_20) ;  /* 0x0000000400cc0947 */ /* 0x019fea0003800000 */
[C---:B------:R-:W-:Y:S01]  /*0150*/  LEA.HI R2, R12.reuse, R12, RZ, 0x1 ;  /* 0x0000000c0c027211 */ /* 0x040fe200078f08ff */
[----:B------:R-:W-:Y:S01]  /*0160*/  IMAD.MOV.U32 R18, RZ, RZ, RZ ;  /* 0x000000ffff127224 */ /* 0x000fe200078e00ff */
[C---:B------:R-:W-:Y:S01]  /*0170*/  LOP3.LUT R20, R12.reuse, 0x3, RZ, 0xc0, !PT ;  /* 0x000000030c147812 */ /* 0x040fe200078ec0ff */
[----:B------:R-:W-:Y:S01]  /*0180*/  IMAD.MOV.U32 R13, RZ, RZ, RZ ;  /* 0x000000ffff0d7224 */ /* 0x000fe200078e00ff */
[----:B------:R-:W-:Y:S02]  /*0190*/  SHF.R.S32.HI R2, RZ, 0x1, R2 ;  /* 0x00000001ff027819 */ /* 0x000fe40000011402 */
[----:B------:R-:W-:-:S03]  /*01a0*/  LOP3.LUT R12, R12, 0x7ffffffc, RZ, 0xc0, !PT ;  /* 0x7ffffffc0c0c7812 */ /* 0x000fc600078ec0ff */
[--C-:B------:R-:W-:Y:S02]  /*01b0*/  IMAD.IADD R15, R11, 0x1, -R2.reuse ;  /* 0x000000010b0f7824 */ /* 0x100fe400078e0a02 */
[----:B------:R-:W-:-:S07]  /*01c0*/  IMAD.IADD R14, R0, 0x1, -R2 ;  /* 0x00000001000e7824 */ /* 0x000fce00078e0a02 */
.L_x_26:
[----:B------:R-:W0:Y:S01]  /*01d0*/  LDCU UR6, c[0x0][0x3a0] ;  /* 0x00007400ff0677ac */ /* 0x000e220008000800 */
[----:B------:R-:W-:Y:S02]  /*01e0*/  IMAD.IADD R19, R14, 0x1, R13 ;  /* 0x000000010e137824 */ /* 0x000fe400078e020d */
[----:B------:R-:W-:Y:S01]  /*01f0*/  IMAD.MOV.U32 R6, RZ, RZ, RZ ;  /* 0x000000ffff067224 */ /* 0x000fe200078e00ff */
[----:B------:R-:W1:Y:S01]  /*0200*/  LDCU.64 UR12, c[0x0][0x398] ;  /* 0x00007300ff0c77ac */ /* 0x000e620008000a00 */
[----:B0-----:R-:W-:Y:S02]  /*0210*/  UISETP.GE.U32.AND UP0, UPT, UR6, 0x4, UPT ;  /* 0x000000040600788c */ /* 0x001fe4000bf06070 */
[C---:B------:R-:W-:Y:S02]  /*0220*/  IMAD R16, R13.reuse, UR6, RZ ;  /* 0x000000060d107c24 */ /* 0x040fe4000f8e02ff */
[----:B------:R-:W-:Y:S01]  /*0230*/  VIADD R13, R13, 0x1 ;  /* 0x000000010d0d7836 */ /* 0x000fe20000000000 */
[----:B-1----:R-:W-:Y:S01]  /*0240*/  ISETP.GE.AND P0, PT, R19, UR13, PT ;  /* 0x0000000d13007c0c */ /* 0x002fe2000bf06270 */
[----:B------:R-:W-:-:S03]  /*0250*/  IMAD.U32 R10, RZ, RZ, UR12 ;  /* 0x0000000cff0a7e24 */ /* 0x000fc6000f8e00ff */
[C---:B------:R-:W-:Y:S01]  /*0260*/  ISETP.LT.OR P0, PT, R19.reuse, RZ, P0 ;  /* 0x000000ff1300720c */ /* 0x040fe20000701670 */
[----:B------:R-:W-:Y:S01]  /*0270*/  IMAD R17, R19, R10, R15 ;  /* 0x0000000a13117224 */ /* 0x000fe200078e020f */
[----:B------:R-:W-:Y:S01]  /*0280*/  ISETP.NE.AND P5, PT, R13, UR6, PT ;  /* 0x000000060d007c0c */ /* 0x000fe2000bfa5270 */
[----:B------:R-:W-:-:S12]  /*0290*/  BRA.U !UP0, `(.L_x_21) ;  /* 0x0000000108c47547 */ /* 0x000fd8000b800000 */
[----:B------:R-:W-:-:S07]  /*02a0*/  IMAD.MOV.U32 R21, RZ, RZ, RZ ;  /* 0x000000ffff157224 */ /* 0x000fce00078e00ff */
.L_x_22:
[--C-:B------:R-:W-:Y:S01]  /*02b0*/  IMAD.IADD R27, R15, 0x1, R21.reuse ;  /* 0x000000010f1b7824 */ /* 0x100fe200078e0215 */
[----:B------:R-:W0:Y:S01]  /*02c0*/  LDC.64 R6, c[0x0][0x380] ;  /* 0x0000e000ff067b82 */ /* 0x000e220000000a00 */
[----:B------:R-:W-:Y:S01]  /*02d0*/  IMAD.U32 R10, RZ, RZ, UR7 ;  /* 0x00000007ff0a7e24 */ /* 0x000fe2000f8e00ff */
[----:B------:R-:W-:Y:S01]  /*02e0*/  SHF.R.S32.HI R8, RZ, 0x1f, R21 ;  /* 0x0000001fff087819 */ /* 0x000fe20000011415 */
[----:B------:R-:W-:Y:S01]  /*02f0*/  VIADD R23, R27, 0x2 ;  /* 0x000000021b177836 */ /* 0x000fe20000000000 */
[----:B------:R-:W-:Y:S01]  /*0300*/  IADD3 R3, P3, PT, R17, R21, RZ ;  /* 0x0000001511037210 */ /* 0x000fe20007f7e0ff */
[C---:B------:R-:W-:Y:S01]  /*0310*/  VIADD R25, R27.reuse, 0x3 ;  /* 0x000000031b197836 */ /* 0x040fe20000000000 */
[C---:B------:R-:W-:Y:S01]  /*0320*/  ISETP.GE.AND P1, PT, R27.reuse, R10, PT ;  /* 0x0000000a1b00720c */ /* 0x040fe20003f26270 */
[----:B------:R-:W-:Y:S01]  /*0330*/  VIADD R9, R27, 0x1 ;  /* 0x000000011b097836 */ /* 0x000fe20000000000 */
[----:B------:R-:W1:Y:S01]  /*0340*/  LDC.64 R4, c[0x0][0x388] ;  /* 0x0000e200ff047b82 */ /* 0x000e620000000a00 */
[----:B------:R-:W-:-:S02]  /*0350*/  LEA.HI.X.SX32 R22, R17, R8, 0x1, P3 ;  /* 0x0000000811167211 */ /* 0x000fc400018f0eff */
[----:B------:R-:W-:Y:S02]  /*0360*/  ISETP.LT.OR P1, PT, R27, RZ, P1 ;  /* 0x000000ff1b00720c */ /* 0x000fe40000f21670 */
[-C--:B------:R-:W-:Y:S02]  /*0370*/  ISETP.GE.AND P3, PT, R25, R10.reuse, PT ;  /* 0x0000000a1900720c */ /* 0x080fe40003f66270 */
[----:B------:R-:W-:Y:S02]  /*0380*/  PLOP3.LUT P2, PT, P1, P0, PT, 0xf8, 0x8f ;  /* 0x00000000008f781c */ /* 0x000fe40000f41f70 */
[-C--:B------:R-:W-:Y:S02]  /*0390*/  ISETP.GE.AND P1, PT, R23, R10.reuse, PT ;  /* 0x0000000a1700720c */ /* 0x080fe40003f26270 */
[----:B------:R-:W-:Y:S02]  /*03a0*/  ISETP.GE.AND P4, PT, R9, R10, PT ;  /* 0x0000000a0900720c */ /* 0x000fe40003f86270 */
[----:B------:R-:W-:-:S02]  /*03b0*/  LEA R2, P6, R3, UR8, 0x2 ;  /* 0x0000000803027c11 */ /* 0x000fc4000f8c10ff */
[----:B------:R-:W-:Y:S02]  /*03c0*/  ISETP.LT.OR P1, PT, R23, RZ, P1 ;  /* 0x000000ff1700720c */ /* 0x000fe40000f21670 */
[----:B------:R-:W-:Y:S02]  /*03d0*/  ISETP.LT.OR P3, PT, R25, RZ, P3 ;  /* 0x000000ff1900720c */ /* 0x000fe40001f61670 */
[----:B------:R-:W-:Y:S01]  /*03e0*/  ISETP.LT.OR P4, PT, R9, RZ, P4 ;  /* 0x000000ff0900720c */ /* 0x000fe20002781670 */
[----:B------:R-:W-:Y:S01]  /*03f0*/  @!P2 IMAD R23, R19, R10, R27 ;  /* 0x0000000a1317a224 */ /* 0x000fe200078e021b */
[----:B------:R-:W-:Y:S01]  /*0400*/  LEA.HI.X R3, R3, UR9, R22, 0x2, P6 ;  /* 0x0000000903037c11 */ /* 0x000fe2000b0f1416 */
[C---:B------:R-:W-:Y:S01]  /*0410*/  @!P2 IMAD.IADD R25, R16.reuse, 0x1, R21 ;  /* 0x000000011019a824 */ /* 0x040fe200078e0215 */
[----:B------:R-:W-:Y:S01]  /*0420*/  IADD3 R9, P6, PT, R16, R21, RZ ;  /* 0x0000001510097210 */ /* 0x000fe20007fde0ff */
[----:B0-----:R-:W-:Y:S01]  /*0430*/  @!P2 IMAD.WIDE R6, R23, 0x4, R6 ;  /* 0x000000041706a825 */ /* 0x001fe200078e0206 */
[----:B------:R-:W-:-:S02]  /*0440*/  PLOP3.LUT P4, PT, P4, P0, PT, 0xf8, 0x8f ;  /* 0x00000000008f781c */ /* 0x000fc40002781f70 */
[----:B------:R-:W-:Y:S01]  /*0450*/  PLOP3.LUT P1, PT, P1, P0, PT, 0xf8, 0x8f ;  /* 0x00000000008f781c */ /* 0x000fe20000f21f70 */
[----:B-1----:R-:W-:Y:S01]  /*0460*/  @!P2 IMAD.WIDE.U32 R4, R25, 0x4, R4 ;  /* 0x000000041904a825 */ /* 0x002fe200078e0004 */
[----:B------:R-:W-:Y:S01]  /*0470*/  PLOP3.LUT P3, PT, P3, P0, PT, 0xf8, 0x8f ;  /* 0x00000000008f781c */ /* 0x000fe20001f61f70 */
[----:B------:R-:W2:Y:S02]  /*0480*/  @!P2 LDG.E R7, desc[UR4][R6.64] ;  /* 0x000000040607a981 */ /* 0x000ea4000c1e1900 */
[----:B------:R-:W-:Y:S01]  /*0490*/  IMAD.X R22, RZ, RZ, R8, P6 ;  /* 0x000000ffff167224 */ /* 0x000fe200030e0608 */
[C---:B------:R-:W-:Y:S01]  /*04a0*/  LEA R8, P6, R9.reuse, UR10, 0x2 ;  /* 0x0000000a09087c11 */ /* 0x040fe2000f8c10ff */
[----:B------:R-:W2:Y:S03]  /*04b0*/  @!P2 LDG.E R4, desc[UR4][R4.64] ;  /* 0x000000040404a981 */ /* 0x000ea6000c1e1900 */
[----:B------:R-:W-:Y:S01]  /*04c0*/  LEA.HI.X R9, R9, UR11, R22, 0x2, P6 ;  /* 0x0000000b09097c11 */ /* 0x000fe2000b0f1416 */
[----:B------:R-:W3:Y:S04]  /*04d0*/  @!P4 LDG.E R23, desc[UR4][R2.64+0x4] ;  /* 0x000004040217c981 */ /* 0x000ee8000c1e1900 */
[----:B------:R-:W3:Y:S04]  /*04e0*/  @!P4 LDG.E R22, desc[UR4][R8.64+0x4] ;  /* 0x000004040816c981 */ /* 0x000ee8000c1e1900 */
[----:B------:R-:W4:Y:S04]  /*04f0*/  @!P1 LDG.E R25, desc[UR4][R2.64+0x8] ;  /* 0x0000080402199981 */ /* 0x000f28000c1e1900 */
[----:B------:R-:W4:Y:S04]  /*0500*/  @!P1 LDG.E R24, desc[UR4][R8.64+0x8] ;  /* 0x0000080408189981 */ /* 0x000f28000c1e1900 */
[----:B------:R-:W5:Y:S04]  /*0510*/  @!P3 LDG.E R27, desc[UR4][R2.64+0xc] ;  /* 0x00000c04021bb981 */ /* 0x000f68000c1e1900 */
[----:B------:R-:W5:Y:S01]  /*0520*/  @!P3 LDG.E R26, desc[UR4][R8.64+0xc] ;  /* 0x00000c04081ab981 */ /* 0x000f62000c1e1900 */
[----:B------:R-:W-:-:S02]  /*0530*/  VIADD R21, R21, 0x4 ;  /* 0x0000000415157836 */ /* 0x000fc40000000000 */
[----:B--2---:R-:W-:-:S03]  /*0540*/  @!P2 FFMA R18, R7, R4, R18 ;  /* 0x000000040712a223 */ /* 0x004fc60000000012 */
[----:B------:R-:W-:Y:S01]  /*0550*/  ISETP.NE.AND P2, PT, R21, R12, PT ;  /* 0x0000000c1500720c */ /* 0x000fe20003f45270 */
[----:B---3--:R-:W-:-:S04]  /*0560*/  @!P4 FFMA R18, R23, R22, R18 ;  /* 0x000000161712c223 */ /* 0x008fc80000000012 */
[----:B----4-:R-:W-:-:S04]  /*0570*/  @!P1 FFMA R18, R25, R24, R18 ;  /* 0x0000001819129223 */ /* 0x010fc80000000012 */
[----:B-----5:R-:W-:-:S04]  /*0580*/  @!P3 FFMA R18, R27, R26, R18 ;  /* 0x0000001a1b12b223 */ /* 0x020fc80000000012 */
[----:B------:R-:W-:Y:S05]  /*0590*/  @P2 BRA `(.L_x_22) ;  /* 0xfffffffc00442947 */ /* 0x000fea000383ffff */
[----:B------:R-:W-:-:S07]  /*05a0*/  IMAD.MOV.U32 R6, RZ, RZ, R12 ;  /* 0x000000ffff067224 */ /* 0x000fce00078e000c */
.L_x_21:
[----:B------:R-:W-:-:S13]  /*05b0*/  ISETP.NE.AND P1, PT, R20, RZ, PT ;  /* 0x000000ff1400720c */ /* 0x000fda0003f25270 */
[----:B------:R-:W-:Y:S05]  /*05c0*/  @!P1 BRA `(.L_x_23) ;  /* 0x0000000000a89947 */ /* 0x000fea0003800000 */
[----:B------:R-:W-:Y:S01]  /*05d0*/  IMAD.IADD R9, R15, 0x1, R6 ;  /* 0x000000010f097824 */ /* 0x000fe200078e0206 */
[----:B------:R-:W-:Y:S01]  /*05e0*/  BSSY.RECONVERGENT B1, `(.L_x_24) ;  /* 0x000000f000017945 */ /* 0x000fe20003800200 */
[----:B------:R-:W-:-:S03]  /*05f0*/  ISETP.NE.AND P2, PT, R20, 0x1, PT ;  /* 0x000000011400780c */ /* 0x000fc60003f45270 */
[----:B------:R-:W-:-:S04]  /*0600*/  ISETP.GE.AND P1, PT, R9, R10, PT ;  /* 0x0000000a0900720c */ /* 0x000fc80003f26270 */
[----:B------:R-:W-:-:S04]  /*0610*/  ISETP.LT.OR P1, PT, R9, RZ, P1 ;  /* 0x000000ff0900720c */ /* 0x000fc80000f21670 */
[----:B------:R-:W-:-:S13]  /*0620*/  PLOP3.LUT P1, PT, P1, P0, PT, 0xf8, 0x8f ;  /* 0x00000000008f781c */ /* 0x000fda0000f21f70 */
[----:B------:R-:W-:Y:S05]  /*0630*/  @P1 BRA `(.L_x_25) ;  /* 0x0000000000241947 */ /* 0x000fea0003800000 */
[----:B------:R-:W0:Y:S01]  /*0640*/  LDC.64 R4, c[0x0][0x380] ;  /* 0x0000e000ff047b82 */ /* 0x000e220000000a00 */
[----:B------:R-:W-:Y:S02]  /*0650*/  IMAD R19, R19, R10, R9 ;  /* 0x0000000a13137224 */ /* 0x000fe400078e0209 */
[----:B------:R-:W-:-:S05]  /*0660*/  IMAD.IADD R7, R16, 0x1, R6 ;  /* 0x0000000110077824 */ /* 0x000fca00078e0206 */
[----:B------:R-:W1:Y:S01]  /*0670*/  LDC.64 R2, c[0x0][0x388] ;  /* 0x0000e200ff027b82 */ /* 0x000e620000000a00 */
[----:B0-----:R-:W-:-:S06]  /*0680*/  IMAD.WIDE R4, R19, 0x4, R4 ;  /* 0x0000000413047825 */ /* 0x001fcc00078e0204 */
[----:B------:R-:W2:Y:S01]  /*0690*/  LDG.E R5, desc[UR4][R4.64] ;  /* 0x0000000404057981 */ /* 0x000ea2000c1e1900 */
[----:B-1----:R-:W-:-:S06]  /*06a0*/  IMAD.WIDE.U32 R2, R7, 0x4, R2 ;  /* 0x0000000407027825 */ /* 0x002fcc00078e0002 */
[----:B------:R-:W2:Y:S02]  /*06b0*/  LDG.E R2, desc[UR4][R2.64] ;  /* 0x0000000402027981 */ /* 0x000ea4000c1e1900 */
[----:B--2---:R-:W-:-:S07]  /*06c0*/  FFMA R18, R5, R2, R18 ;  /* 0x0000000205127223 */ /* 0x004fce0000000012 */
.L_x_25:
[----:B------:R-:W-:Y:S05]  /*06d0*/  BSYNC.RECONVERGENT B1 ;  /* 0x0000000000017941 */ /* 0x000fea0003800200 */
.L_x_24:
[----:B------:R-:W-:Y:S05]  /*06e0*/  @!P2 BRA `(.L_x_23) ;  /* 0x000000000060a947 */ /* 0x000fea0003800000 */
[----:B------:R-:W0:Y:S01]  /*06f0*/  LDCU.128 UR12, c[0x0][0x380] ;  /* 0x00007000ff0c77ac */ /* 0x000e220008000c00 */
[C---:B------:R-:W-:Y:S01]  /*0700*/  VIADD R3, R9.reuse, 0x1 ;  /* 0x0000000109037836 */ /* 0x040fe20000000000 */
[-C--:B------:R-:W-:Y:S01]  /*0710*/  IADD3 R16, P6, PT, R16, R6.reuse, RZ ;  /* 0x0000000610107210 */ /* 0x080fe20007fde0ff */
[----:B------:R-:W-:Y:S01]  /*0720*/  VIADD R5, R9, 0x2 ;  /* 0x0000000209057836 */ /* 0x000fe20000000000 */
[----:B------:R-:W-:Y:S02]  /*0730*/  IADD3 R7, P4, PT, R17, R6, RZ ;  /* 0x0000000611077210 */ /* 0x000fe40007f9e0ff */
[-C--:B------:R-:W-:Y:S02]  /*0740*/  ISETP.GE.AND P2, PT, R3, R10.reuse, PT ;  /* 0x0000000a0300720c */ /* 0x080fe40003f46270 */
[----:B------:R-:W-:Y:S02]  /*0750*/  ISETP.GE.AND P1, PT, R5, R10, PT ;  /* 0x0000000a0500720c */ /* 0x000fe40003f26270 */
[----:B------:R-:W-:Y:S01]  /*0760*/  ISETP.LT.OR P2, PT, R3, RZ, P2 ;  /* 0x000000ff0300720c */ /* 0x000fe20001741670 */
[----:B------:R-:W-:Y:S01]  /*0770*/  IMAD.X R3, RZ, RZ, RZ, P6 ;  /* 0x000000ffff037224 */ /* 0x000fe200030e06ff */
[----:B------:R-:W-:-:S02]  /*0780*/  ISETP.LT.OR P1, PT, R5, RZ, P1 ;  /* 0x000000ff0500720c */ /* 0x000fc40000f21670 */
[----:B------:R-:W-:Y:S02]  /*0790*/  PLOP3.LUT P2, PT, P2, P0, PT, 0xf8, 0x8f ;  /* 0x00000000008f781c */ /* 0x000fe40001741f70 */
[----:B------:R-:W-:Y:S02]  /*07a0*/  PLOP3.LUT P1, PT, P1, P0, PT, 0xf8, 0x8f ;  /* 0x00000000008f781c */ /* 0x000fe40000f21f70 */
[----:B0-----:R-:W-:Y:S02]  /*07b0*/  LEA R4, P3, R7, UR12, 0x2 ;  /* 0x0000000c07047c11 */ /* 0x001fe4000f8610ff */
[----:B------:R-:W-:Y:S02]  /*07c0*/  LEA R2, P0, R16, UR14, 0x2 ;  /* 0x0000000e10027c11 */ /* 0x000fe4000f8010ff */
[----:B------:R-:W-:Y:S02]  /*07d0*/  LEA.HI.X.SX32 R6, R17, RZ, 0x1, P4 ;  /* 0x000000ff11067211 */ /* 0x000fe400020f0eff */
[----:B------:R-:W-:-:S02]  /*07e0*/  ISETP.EQ.OR P1, PT, R20, 0x2, P1 ;  /* 0x000000021400780c */ /* 0x000fc40000f22670 */
[----:B------:R-:W-:Y:S02]  /*07f0*/  LEA.HI.X R5, R7, UR13, R6, 0x2, P3 ;  /* 0x0000000d07057c11 */ /* 0x000fe400098f1406 */
[----:B------:R-:W-:-:S03]  /*0800*/  LEA.HI.X R3, R16, UR15, R3, 0x2, P0 ;  /* 0x0000000f10037c11 */ /* 0x000fc600080f1403 */
[----:B------:R-:W2:Y:S04]  /*0810*/  @!P2 LDG.E R7, desc[UR4][R4.64+0x4] ;  /* 0x000004040407a981 */ /* 0x000ea8000c1e1900 */
[----:B------:R-:W2:Y:S04]  /*0820*/  @!P2 LDG.E R6, desc[UR4][R2.64+0x4] ;  /* 0x000004040206a981 */ /* 0x000ea8000c1e1900 */
[----:B------:R-:W3:Y:S04]  /*0830*/  @!P1 LDG.E R9, desc[UR4][R4.64+0x8] ;  /* 0x0000080404099981 */ /* 0x000ee8000c1e1900 */
[----:B------:R-:W3:Y:S01]  /*0840*/  @!P1 LDG.E R8, desc[UR4][R2.64+0x8] ;  /* 0x0000080402089981 */ /* 0x000ee2000c1e1900 */
[----:B--2---:R-:W-:-:S04]  /*0850*/  @!P2 FFMA R18, R7, R6, R18 ;  /* 0x000000060712a223 */ /* 0x004fc80000000012 */
[----:B---3--:R-:W-:-:S07]  /*0860*/  @!P1 FFMA R18, R9, R8, R18 ;  /* 0x0000000809129223 */ /* 0x008fce0000000012 */
.L_x_23:
[----:B------:R-:W-:Y:S05]  /*0870*/  @P5 BRA `(.L_x_26) ;  /* 0xfffffff800545947 */ /* 0x000fea000383ffff */
.L_x_20:
[----:B------:R-:W-:Y:S05]  /*0880*/  BSYNC.RECONVERGENT B0 ;  /* 0x0000000000007941 */ /* 0x000fea0003800200 */
.L_x_19:
[----:B------:R-:W0:Y:S01]  /*0890*/  LDC.64 R2, c[0x0][0x390] ;  /* 0x0000e400ff027b82 */ /* 0x000e220000000a00 */
[----:B------:R-:W-:-:S04]  /*08a0*/  IMAD R11, R0, R10, R11 ;  /* 0x0000000a000b7224 */ /* 0x000fc800078e020b */
[----:B0-----:R-:W-:-:S05]  /*08b0*/  IMAD.WIDE R2, R11, 0x4, R2 ;  /* 0x000000040b027825 */ /* 0x001fca00078e0202 */
[----:B------:R-:W-:Y:S01]  /*08c0*/  STG.E desc[UR4][R2.64], R18 ;  /* 0x0000001202007986 */ /* 0x000fe2000c101904 */
[----:B------:R-:W-:Y:S05]  /*08d0*/  EXIT ;  /* 0x000000000000794d */ /* 0x000fea0003800000 */
.L_x_27:
        /* <DEDUP_REMOVED lines=10> */
.L_x_37:


//--------------------- .text._Z13plain_conv_1dPfS_S_ii --------------------------
	.section	.text._Z13plain_conv_1dPfS_S_ii,"ax",@progbits
	.align	128
        .global         _Z13plain_conv_1dPfS_S_ii
        .type           _Z13plain_conv_1dPfS_S_ii,@function
        .size           _Z13plain_conv_1dPfS_S_ii,(.L_x_38 - _Z13plain_conv_1dPfS_S_ii)
        .other          _Z13plain_conv_1dPfS_S_ii,@"STO_CUDA_ENTRY STV_DEFAULT"
_Z13plain_conv_1dPfS_S_ii:
.text._Z13plain_conv_1dPfS_S_ii:
[----:B------:R-:W-:Y:S01]  /*0000*/  LDC R1, c[0x0][0x37c] ;  /* 0x0000df00ff017b82 */ /* 0x000fe20000000800 */
[----:B------:R-:W0:Y:S07]  /*0010*/  S2R R0, SR_TID.X ;  /* 0x0000000000007919 */ /* 0x000e2e0000002100 */
[----:B------:R-:W0:Y:S01]  /*0020*/  S2UR UR4, SR_CTAID.X ;  /* 0x00000000000479c3 */ /* 0x000e220000002500 */
[----:B------:R-:W1:Y:S01]  /*0030*/  LDCU.64 UR6, c[0x0][0x358] ;  /* 0x00006b00ff0677ac */ /* 0x000e620008000a00 */
[----:B------:R-:W-:Y:S06]  /*0040*/  BSSY.RECONVERGENT B0, `(.L_x_28) ;  /* 0x00000a9000007945 */ /* 0x000fec0003800200 */
[----:B------:R-:W0:Y:S08]  /*0050*/  LDC R3, c[0x0][0x360] ;  /* 0x0000d800ff037b82 */ /* 0x000e300000000800 */
[----:B------:R-:W2:Y:S01]  /*0060*/  LDC.64 R6, c[0x0][0x398] ;  /* 0x0000e600ff067b82 */ /* 0x000ea20000000a00 */
[----:B0-----:R-:W-:-:S02]  /*0070*/  IMAD R3, R3, UR4, R0 ;  /* 0x0000000403037c24 */ /* 0x001fc4000f8e0200 */
[----:B------:R-:W-:Y:S01]  /*0080*/  IMAD.MOV.U32 R0, RZ, RZ, RZ ;  /* 0x000000ffff007224 */ /* 0x000fe200078e00ff */
[----:B--2---:R-:W-:-:S04]  /*0090*/  ISETP.GE.AND P0, PT, R7, 0x1, PT ;  /* 0x000000010700780c */ /* 0x004fc80003f06270 */
[----:B------:R-:W-:-:S13]  /*00a0*/  ISETP.GE.OR P0, PT, R3, R6, !P0 ;  /* 0x000000060300720c */ /* 0x000fda0004706670 */
[----:B-1----:R-:W-:Y:S05]  /*00b0*/  @P0 BRA `(.L_x_29) ;  /* 0x0000000800840947 */ /* 0x002fea0003800000 */
[C---:B------:R-:W-:Y:S01]  /*00c0*/  ISETP.GE.U32.AND P0, PT, R7.reuse, 0x8, PT ;  /* 0x000000080700780c */ /* 0x040fe20003f06070 */
[----:B------:R-:W-:Y:S01]  /*00d0*/  HFMA2 R4, -RZ, RZ, 0, 0 ;  /* 0x00000000ff047431 */ /* 0x000fe200000001ff */
[C---:B------:R-:W-:Y:S02]  /*00e0*/  LEA.HI R0, R7.reuse, R7, RZ, 0x1 ;  /* 0x0000000707007211 */ /* 0x040fe400078f08ff */
[----:B------:R-:W-:Y:S02]  /*00f0*/  LOP3.LUT R2, R7, 0x7, RZ, 0xc0, !PT ;  /* 0x0000000707027812 */ /* 0x000fe400078ec0ff */
[----:B------:R-:W-:Y:S01]  /*0100*/  SHF.R.S32.HI R8, RZ, 0x1, R0 ;  /* 0x00000001ff087819 */ /* 0x000fe20000011400 */
[----:B------:R-:W-:Y:S01]  /*0110*/  IMAD.MOV.U32 R0, RZ, RZ, RZ ;  /* 0x000000ffff007224 */ /* 0x000fe200078e00ff */
[----:B------:R-:W-:-:S03]  /*0120*/  ISETP.NE.AND P6, PT, R2, RZ, PT ;  /* 0x000000ff0200720c */ /* 0x000fc60003fc5270 */
[----:B------:R-:W-:Y:S02]  /*0130*/  IMAD.IADD R5, R3, 0x1, -R8 ;  /* 0x0000000103057824 */ /* 0x000fe400078e0a08 */
[----:B------:R-:W-:Y:S08]  /*0140*/  @!P0 BRA `(.L_x_30) ;  /* 0x00000004002c8947 */ /* 0x000ff00003800000 */
[----:B------:R-:W0:Y:S01]  /*0150*/  LDC.64 R8, c[0x0][0x388] ;  /* 0x0000e200ff087b82 */ /* 0x000e220000000a00 */
[----:B------:R-:W-:Y:S01]  /*0160*/  LOP3.LUT R4, R7, 0x7ffffff8, RZ, 0xc0, !PT ;  /* 0x7ffffff807047812 */ /* 0x000fe200078ec0ff */
[----:B------:R-:W-:Y:S01]  /*0170*/  IMAD.MOV.U32 R27, RZ, RZ, RZ ;  /* 0x000000ffff1b7224 */ /* 0x000fe200078e00ff */
[----:B------:R-:W-:Y:S01]  /*0180*/  MOV R0, RZ ;  /* 0x000000ff00007202 */ /* 0x000fe20000000f00 */
[----:B------:R-:W1:Y:S01]  /*0190*/  LDCU UR4, c[0x0][0x398] ;  /* 0x00007300ff0477ac */ /* 0x000e620008000800 */
[----:B------:R-:W-:-:S05]  /*01a0*/  NOP ;  /* 0x0000000000007918 */ /* 0x000fca0000000000 */
.L_x_31:
[----:B-1----:R-:W-:Y:S01]  /*01b0*/  IMAD.U32 R6, RZ, RZ, UR4 ;  /* 0x00000004ff067e24 */ /* 0x002fe2000f8e00ff */
[----:B------:R-:W-:Y:S01]  /*01c0*/  IADD3 R11, PT, PT, R5, R27, RZ ;  /* 0x0000001b050b7210 */ /* 0x000fe20007ffe0ff */
[----:B0-----:R-:W-:-:S03]  /*01d0*/  IMAD.WIDE.U32 R12, R27, 0x4, R8 ;  /* 0x000000041b0c7825 */ /* 0x001fc600078e0008 */
[CC--:B------:R-:W-:Y:S02]  /*01e0*/  ISETP.GE.AND P4, PT, R11.reuse, R6.reuse, PT ;  /* 0x000000060b00720c */ /* 0x0c0fe40003f86270 */
[C---:B------:R-:W-:Y:S02]  /*01f0*/  IADD3 R19, PT, PT, R11.reuse, 0x1, RZ ;  /* 0x000000010b137810 */ /* 0x040fe40007ffe0ff */
[----:B------:R-:W-:Y:S02]  /*0200*/  ISETP.LT.OR P4, PT, R11, RZ, P4 ;  /* 0x000000ff0b00720c */ /* 0x000fe40002781670 */
[----:B------:R-:W-:-:S04]  /*0210*/  ISETP.GE.AND P0, PT, R19, R6, PT ;  /* 0x000000061300720c */ /* 0x000fc80003f06270 */
[----:B------:R-:W-:-:S07]  /*0220*/  ISETP.LT.OR P0, PT, R19, RZ, P0 ;  /* 0x000000ff1300720c */ /* 0x000fce0000701670 */
[----:B------:R-:W0:Y:S01]  /*0230*/  @!P4 LDC.64 R16, c[0x0][0x380] ;  /* 0x0000e000ff10cb82 */ /* 0x000e220000000a00 */
[----:B------:R-:W2:Y:S05]  /*0240*/  @!P4 LDG.E R10, desc[UR6][R12.64] ;  /* 0x000000060c0ac981 */ /* 0x000eaa000c1e1900 */
[----:B------:R-:W3:Y:S02]  /*0250*/  @!P0 LDG.E R22, desc[UR6][R12.64+0x4] ;  /* 0x000004060c168981 */ /* 0x000ee4000c1e1900 */
[----:B------:R-:W1:Y:S01]  /*0260*/  @!P0 LDC.64 R14, c[0x0][0x380] ;  /* 0x0000e000ff0e8b82 */ /* 0x000e620000000a00 */
[----:B0-----:R-:W-:-:S06]  /*0270*/  @!P4 IMAD.WIDE.U32 R16, R11, 0x4, R16 ;  /* 0x000000040b10c825 */ /* 0x001fcc00078e0010 */
[----:B------:R-:W2:Y:S01]  /*0280*/  @!P4 LDG.E R17, desc[UR6][R16.64] ;  /* 0x000000061011c981 */ /* 0x000ea2000c1e1900 */
[----:B-1----:R-:W-:-:S05]  /*0290*/  @!P0 IMAD.WIDE.U32 R18, R19, 0x4, R14 ;  /* 0x0000000413128825 */ /* 0x002fca00078e000e */
[----:B------:R0:W3:Y:S01]  /*02a0*/  @!P0 LDG.E R14, desc[UR6][R18.64] ;  /* 0x00000006120e8981 */ /* 0x0000e2000c1e1900 */
[C---:B------:R-:W-:Y:S01]  /*02b0*/  VIADD R15, R11.reuse, 0x2 ;  /* 0x000000020b0f7836 */ /* 0x040fe20000000000 */
[----:B------:R-:W-:-:S04]  /*02c0*/  IADD3 R23, PT, PT, R11, 0x3, RZ ;  /* 0x000000030b177810 */ /* 0x000fc80007ffe0ff */
[-C--:B------:R-:W-:Y:S02]  /*02d0*/  ISETP.GE.AND P1, PT, R15, R6.reuse, PT ;  /* 0x000000060f00720c */ /* 0x080fe40003f26270 */
[-C--:B------:R-:W-:Y:S02]  /*02e0*/  ISETP.GE.AND P2, PT, R23, R6.reuse, PT ;  /* 0x000000061700720c */ /* 0x080fe40003f46270 */
[----:B------:R-:W-:Y:S01]  /*02f0*/  ISETP.LT.OR P1, PT, R15, RZ, P1 ;  /* 0x000000ff0f00720c */ /* 0x000fe20000f21670 */
[----:B------:R-:W-:Y:S01]  /*0300*/  VIADD R25, R11, 0x4 ;  /* 0x000000040b197836 */ /* 0x000fe20000000000 */
[----:B------:R-:W-:Y:S02]  /*0310*/  ISETP.LT.OR P2, PT, R23, RZ, P2 ;  /* 0x000000ff1700720c */ /* 0x000fe40001741670 */
[----:B------:R-:W-:Y:S02]  /*0320*/  IADD3 R7, PT, PT, R11, 0x5, RZ ;  /* 0x000000050b077810 */ /* 0x000fe40007ffe0ff */
[----:B------:R-:W-:-:S02]  /*0330*/  ISETP.GE.AND P3, PT, R25, R6, PT ;  /* 0x000000061900720c */ /* 0x000fc40003f66270 */
[----:B------:R-:W-:Y:S02]  /*0340*/  ISETP.GE.AND P5, PT, R7, R6, PT ;  /* 0x000000060700720c */ /* 0x000fe40003fa6270 */
[----:B------:R-:W-:-:S03]  /*0350*/  ISETP.LT.OR P3, PT, R25, RZ, P3 ;  /* 0x000000ff1900720c */ /* 0x000fc60001f61670 */
[----:B------:R-:W1:Y:S01]  /*0360*/  @!P1 LDC.64 R20, c[0x0][0x380] ;  /* 0x0000e000ff149b82 */ /* 0x000e620000000a00 */
[----:B------:R-:W-:Y:S01]  /*0370*/  VIADD R29, R11, 0x6 ;  /* 0x000000060b1d7836 */ /* 0x000fe20000000000 */
[----:B------:R-:W-:Y:S02]  /*0380*/  ISETP.LT.OR P5, PT, R7, RZ, P5 ;  /* 0x000000ff0700720c */ /* 0x000fe40002fa1670 */
[----:B------:R-:W-:-:S04]  /*0390*/  IADD3 R24, PT, PT, R11, 0x7, RZ ;  /* 0x000000070b187810 */ /* 0x000fc80007ffe0ff */
[----:B0-----:R-:W0:Y:S02]  /*03a0*/  @!P2 LDC.64 R18, c[0x0][0x380] ;  /* 0x0000e000ff12ab82 */ /* 0x001e240000000a00 */
[----:B------:R-:W4:Y:S01]  /*03b0*/  @!P3 LDG.E R26, desc[UR6][R12.64+0x10] ;  /* 0x000010060c1ab981 */ /* 0x000f22000c1e1900 */
[----:B-1----:R-:W-:-:S06]  /*03c0*/  @!P1 IMAD.WIDE.U32 R20, R15, 0x4, R20 ;  /* 0x000000040f149825 */ /* 0x002fcc00078e0014 */
[----:B------:R-:W5:Y:S01]  /*03d0*/  @!P1 LDG.E R21, desc[UR6][R20.64] ;  /* 0x0000000614159981 */ /* 0x000f62000c1e1900 */
[----:B0-----:R-:W-:-:S06]  /*03e0*/  @!P2 IMAD.WIDE.U32 R18, R23, 0x4, R18 ;  /* 0x000000041712a825 */ /* 0x001fcc00078e0012 */
[----:B------:R-:W4:Y:S01]  /*03f0*/  @!P2 LDG.E R19, desc[UR6][R18.64] ;  /* 0x000000061213a981 */ /* 0x000f22000c1e1900 */
[----:B--2---:R-:W-:Y:S01]  /*0400*/  @!P4 FFMA R0, R17, R10, R0 ;  /* 0x0000000a1100c223 */ /* 0x004fe20000000000 */
[C---:B------:R-:W-:Y:S01]  /*0410*/  ISETP.GE.AND P4, PT, R29.reuse, R6, PT ;  /* 0x000000061d00720c */ /* 0x040fe20003f86270 */
[----:B------:R-:W0:Y:S03]  /*0420*/  @!P3 LDC.64 R16, c[0x0][0x380] ;  /* 0x0000e000ff10bb82 */ /* 0x000e260000000a00 */
[----:B------:R-:W-:Y:S01]  /*0430*/  ISETP.LT.OR P4, PT, R29, RZ, P4 ;  /* 0x000000ff1d00720c */ /* 0x000fe20002781670 */
[----:B---3--:R-:W-:Y:S01]  /*0440*/  @!P0 FFMA R0, R14, R22, R0 ;  /* 0x000000160e008223 */ /* 0x008fe20000000000 */
[----:B------:R-:W-:-:S03]  /*0450*/  ISETP.GE.AND P0, PT, R24, R6, PT ;  /* 0x000000061800720c */ /* 0x000fc60003f06270 */
[----:B------:R-:W1:Y:S01]  /*0460*/  @!P5 LDC.64 R10, c[0x0][0x380] ;  /* 0x0000e000ff0adb82 */ /* 0x000e620000000a00 */
[----:B------:R-:W-:-:S07]  /*0470*/  ISETP.LT.OR P0, PT, R24, RZ, P0 ;  /* 0x000000ff1800720c */ /* 0x000fce0000701670 */
[----:B------:R-:W2:Y:S01]  /*0480*/  @!P4 LDC.64 R14, c[0x0][0x380] ;  /* 0x0000e000ff0ecb82 */ /* 0x000ea20000000a00 */
[----:B------:R-:W3:Y:S05]  /*0490*/  @!P4 LDG.E R18, desc[UR6][R12.64+0x18] ;  /* 0x000018060c12c981 */ /* 0x000eea000c1e1900 */
[----:B------:R-:W3:Y:S02]  /*04a0*/  @!P0 LDG.E R20, desc[UR6][R12.64+0x1c] ;  /* 0x00001c060c148981 */ /* 0x000ee4000c1e1900 */
[----:B------:R-:W2:Y:S01]  /*04b0*/  @!P0 LDC.64 R22, c[0x0][0x380] ;  /* 0x0000e000ff168b82 */ /* 0x000ea20000000a00 */
[----:B0-----:R-:W-:Y:S02]  /*04c0*/  @!P3 IMAD.WIDE.U32 R16, R25, 0x4, R16 ;  /* 0x000000041910b825 */ /* 0x001fe400078e0010 */
[----:B------:R-:W5:Y:S04]  /*04d0*/  @!P1 LDG.E R25, desc[UR6][R12.64+0x8] ;  /* 0x000008060c199981 */ /* 0x000f68000c1e1900 */
[----:B------:R-:W3:Y:S01]  /*04e0*/  @!P3 LDG.E R17, desc[UR6][R16.64] ;  /* 0x000000061011b981 */ /* 0x000ee2000c1e1900 */
[----:B-1----:R-:W-:-:S03]  /*04f0*/  @!P5 IMAD.WIDE.U32 R10, R7, 0x4, R10 ;  /* 0x00000004070ad825 */ /* 0x002fc600078e000a */
[----:B------:R-:W4:Y:S04]  /*0500*/  @!P2 LDG.E R7, desc[UR6][R12.64+0xc] ;  /* 0x00000c060c07a981 */ /* 0x000f28000c1e1900 */
[----:B------:R-:W3:Y:S01]  /*0510*/  @!P5 LDG.E R11, desc[UR6][R10.64] ;  /* 0x000000060a0bd981 */ /* 0x000ee2000c1e1900 */
[----:B--2---:R-:W-:-:S03]  /*0520*/  @!P4 IMAD.WIDE.U32 R14, R29, 0x4, R14 ;  /* 0x000000041d0ec825 */ /* 0x004fc600078e000e */
[----:B------:R-:W2:Y:S04]  /*0530*/  @!P5 LDG.E R29, desc[UR6][R12.64+0x14] ;  /* 0x000014060c1dd981 */ /* 0x000ea8000c1e1900 */
[----:B------:R-:W2:Y:S01]  /*0540*/  @!P4 LDG.E R15, desc[UR6][R14.64] ;  /* 0x000000060e0fc981 */ /* 0x000ea2000c1e1900 */
[----:B------:R-:W-:-:S06]  /*0550*/  @!P0 IMAD.WIDE.U32 R22, R24, 0x4, R22 ;  /* 0x0000000418168825 */ /* 0x000fcc00078e0016 */
[----:B------:R-:W2:Y:S01]  /*0560*/  @!P0 LDG.E R23, desc[UR6][R22.64] ;  /* 0x0000000616178981 */ /* 0x000ea2000c1e1900 */
[----:B------:R-:W-:Y:S02]  /*0570*/  VIADD R27, R27, 0x8 ;  /* 0x000000081b1b7836 */ /* 0x000fe40000000000 */
[----:B-----5:R-:W-:-:S03]  /*0580*/  @!P1 FFMA R0, R21, R25, R0 ;  /* 0x0000001915009223 */ /* 0x020fc60000000000 */
[----:B------:R-:W-:Y:S01]  /*0590*/  ISETP.NE.AND P1, PT, R27, R4, PT ;  /* 0x000000041b00720c */ /* 0x000fe20003f25270 */
[----:B----4-:R-:W-:-:S04]  /*05a0*/  @!P2 FFMA R0, R19, R7, R0 ;  /* 0x000000071300a223 */ /* 0x010fc80000000000 */
[----:B---3--:R-:W-:-:S04]  /*05b0*/  @!P3 FFMA R0, R17, R26, R0 ;  /* 0x0000001a1100b223 */ /* 0x008fc80000000000 */
[----:B--2---:R-:W-:-:S04]  /*05c0*/  @!P5 FFMA R0, R11, R29, R0 ;  /* 0x0000001d0b00d223 */ /* 0x004fc80000000000 */
[----:B------:R-:W-:-:S04]  /*05d0*/  @!P4 FFMA R0, R15, R18, R0 ;  /* 0x000000120f00c223 */ /* 0x000fc80000000000 */
[----:B------:R-:W-:Y:S01]  /*05e0*/  @!P0 FFMA R0, R23, R20, R0 ;  /* 0x0000001417008223 */ /* 0x000fe20000000000 */
[----:B------:R-:W-:Y:S06]  /*05f0*/  @P1 BRA `(.L_x_31) ;  /* 0xfffffff800ec1947 */ /* 0x000fec000383ffff */
.L_x_30:
[----:B------:R-:W-:Y:S05]  /*0600*/  @!P6 BRA `(.L_x_29) ;  /* 0x000000040030e947 */ /* 0x000fea0003800000 */
[----:B------:R-:W0:Y:S01]  /*0610*/  LDCU UR4, c[0x0][0x39c] ;  /* 0x00007380ff0477ac */ /* 0x000e220008000800 */
[----:B------:R-:W-:Y:S01]  /*0620*/  ISETP.GE.U32.AND P0, PT, R2, 0x4, PT ;  /* 0x000000040200780c */ /* 0x000fe20003f06070 */
[----:B0-----:R-:W-:-:S04]  /*0630*/  ULOP3.LUT UR5, UR4, 0x3, URZ, 0xc0, !UPT ;  /* 0x0000000304057892 */ /* 0x001fc8000f8ec0ff */
[----:B------:R-:W-:-:S08]  /*0640*/  UISETP.NE.AND UP0, UPT, UR5, URZ, UPT ;  /* 0x000000ff0500728c */ /* 0x000fd0000bf05270 */
[----:B------:R-:W-:Y:S05]  /*0650*/  @!P0 BRA `(.L_x_32) ;  /* 0x00000000008c8947 */ /* 0x000fea0003800000 */
[----:B------:R-:W-:Y:S01]  /*0660*/  IADD3 R19, PT, PT, R5, R4, RZ ;  /* 0x0000000405137210 */ /* 0x000fe20007ffe0ff */
[----:B------:R-:W0:Y:S03]  /*0670*/  LDC.64 R12, c[0x0][0x388] ;  /* 0x0000e200ff0c7b82 */ /* 0x000e260000000a00 */
[CC--:B------:R-:W-:Y:S01]  /*0680*/  ISETP.GE.AND P0, PT, R19.reuse, R6.reuse, PT ;  /* 0x000000061300720c */ /* 0x0c0fe20003f06270 */
[C---:B------:R-:W-:Y:S01]  /*0690*/  VIADD R21, R19.reuse, 0x1 ;  /* 0x0000000113157836 */ /* 0x040fe20000000000 */
[C---:B------:R-:W-:Y:S01]  /*06a0*/  IADD3 R23, PT, PT, R19.reuse, 0x2, RZ ;  /* 0x0000000213177810 */ /* 0x040fe20007ffe0ff */
[C---:B------:R-:W-:Y:S01]  /*06b0*/  VIADD R7, R19.reuse, 0x3 ;  /* 0x0000000313077836 */ /* 0x040fe20000000000 */
[----:B------:R-:W-:Y:S02]  /*06c0*/  ISETP.LT.OR P0, PT, R19, RZ, P0 ;  /* 0x000000ff1300720c */ /* 0x000fe40000701670 */
[----:B------:R-:W-:-:S02]  /*06d0*/  ISETP.GE.AND P1, PT, R21, R6, PT ;  /* 0x000000061500720c */ /* 0x000fc40003f26270 */
[-C--:B------:R-:W-:Y:S02]  /*06e0*/  ISETP.GE.AND P2, PT, R23, R6.reuse, PT ;  /* 0x000000061700720c */ /* 0x080fe40003f46270 */
[----:B------:R-:W-:Y:S02]  /*06f0*/  ISETP.LT.OR P1, PT, R21, RZ, P1 ;  /* 0x000000ff1500720c */ /* 0x000fe40000f21670 */
[----:B------:R-:W-:Y:S02]  /*0700*/  ISETP.LT.OR P2, PT, R23, RZ, P2 ;  /* 0x000000ff1700720c */ /* 0x000fe40001741670 */
[----:B------:R-:W-:-:S03]  /*0710*/  ISETP.GE.AND P3, PT, R7, R6, PT ;  /* 0x000000060700720c */ /* 0x000fc60003f66270 */
[----:B------:R-:W1:Y:S01]  /*0720*/  @!P0 LDC.64 R16, c[0x0][0x380] ;  /* 0x0000e000ff108b82 */ /* 0x000e620000000a00 */
[----:B------:R-:W-:Y:S01]  /*0730*/  ISETP.LT.OR P3, PT, R7, RZ, P3 ;  /* 0x000000ff0700720c */ /* 0x000fe20001f61670 */
[----:B0-----:R-:W-:-:S06]  /*0740*/  IMAD.WIDE.U32 R12, R4, 0x4, R12 ;  /* 0x00000004040c7825 */ /* 0x001fcc00078e000c */
[----:B------:R-:W0:Y:S01]  /*0750*/  @!P1 LDC.64 R14, c[0x0][0x380] ;  /* 0x0000e000ff0e9b82 */ /* 0x000e220000000a00 */
[----:B------:R-:W2:Y:S04]  /*0760*/  @!P0 LDG.E R2, desc[UR6][R12.64] ;  /* 0x000000060c028981 */ /* 0x000ea8000c1e1900 */
[----:B------:R-:W3:Y:S03]  /*0770*/  @!P1 LDG.E R18, desc[UR6][R12.64+0x4] ;  /* 0x000004060c129981 */ /* 0x000ee6000c1e1900 */
[----:B------:R-:W4:Y:S08]  /*0780*/  @!P2 LDC.64 R10, c[0x0][0x380] ;  /* 0x0000e000ff0aab82 */ /* 0x000f300000000a00 */
[----:B------:R-:W5:Y:S01]  /*0790*/  @!P3 LDC.64 R8, c[0x0][0x380] ;  /* 0x0000e000ff08bb82 */ /* 0x000f620000000a00 */
[----:B-1----:R-:W-:-:S02]  /*07a0*/  @!P0 IMAD.WIDE.U32 R16, R19, 0x4, R16 ;  /* 0x0000000413108825 */ /* 0x002fc400078e0010 */
[----:B------:R-:W3:Y:S04]  /*07b0*/  @!P3 LDG.E R19, desc[UR6][R12.64+0xc] ;  /* 0x00000c060c13b981 */ /* 0x000ee8000c1e1900 */
[----:B------:R-:W2:Y:S01]  /*07c0*/  @!P0 LDG.E R17, desc[UR6][R16.64] ;  /* 0x0000000610118981 */ /* 0x000ea2000c1e1900 */
[----:B0-----:R-:W-:-:S06]  /*07d0*/  @!P1 IMAD.WIDE.U32 R14, R21, 0x4, R14 ;  /* 0x00000004150e9825 */ /* 0x001fcc00078e000e */
[----:B------:R-:W3:Y:S01]  /*07e0*/  @!P1 LDG.E R15, desc[UR6][R14.64] ;  /* 0x000000060e0f9981 */ /* 0x000ee2000c1e1900 */
[----:B----4-:R-:W-:-:S06]  /*07f0*/  @!P2 IMAD.WIDE.U32 R10, R23, 0x4, R10 ;  /* 0x00000004170aa825 */ /* 0x010fcc00078e000a */
[----:B------:R-:W4:Y:S01]  /*0800*/  @!P2 LDG.E R11, desc[UR6][R10.64] ;  /* 0x000000060a0ba981 */ /* 0x000f22000c1e1900 */
[----:B-----5:R-:W-:-:S03]  /*0810*/  @!P3 IMAD.WIDE.U32 R8, R7, 0x4, R8 ;  /* 0x000000040708b825 */ /* 0x020fc600078e0008 */
[----:B------:R-:W4:Y:S04]  /*0820*/  @!P2 LDG.E R7, desc[UR6][R12.64+0x8] ;  /* 0x000008060c07a981 */ /* 0x000f28000c1e1900 */
[----:B------:R-:W5:Y:S01]  /*0830*/  @!P3 LDG.E R9, desc[UR6][R8.64] ;  /* 0x000000060809b981 */ /* 0x000f62000c1e1900 */
[----:B------:R-:W-:Y:S01]  /*0840*/  IADD3 R4, PT, PT, R4, 0x4, RZ ;  /* 0x0000000404047810 */ /* 0x000fe20007ffe0ff */
[----:B--2---:R-:W-:-:S04]  /*0850*/  @!P0 FFMA R0, R17, R2, R0 ;  /* 0x0000000211008223 */ /* 0x004fc80000000000 */
[----:B---3--:R-:W-:-:S04]  /*0860*/  @!P1 FFMA R0, R15, R18, R0 ;  /* 0x000000120f009223 */ /* 0x008fc80000000000 */
[----:B----4-:R-:W-:-:S04]  /*0870*/  @!P2 FFMA R0, R11, R7, R0 ;  /* 0x000000070b00a223 */ /* 0x010fc80000000000 */
[----:B-----5:R-:W-:-:S07]  /*0880*/  @!P3 FFMA R0, R9, R19, R0 ;  /* 0x000000130900b223 */ /* 0x020fce0000000000 */
.L_x_32:
[----:B------:R-:W-:Y:S05]  /*0890*/  BRA.U !UP0, `(.L_x_29) ;  /* 0x00000001088c7547 */ /* 0x000fea000b800000 */
[----:B------:R-:W-:Y:S02]  /*08a0*/  UISETP.NE.AND UP0, UPT, UR5, 0x1, UPT ;  /* 0x000000010500788c */ /* 0x000fe4000bf05270 */
[----:B------:R-:W-:-:S04]  /*08b0*/  ULOP3.LUT UR4, UR4, 0x1, URZ, 0xc0, !UPT ;  /* 0x0000000104047892 */ /* 0x000fc8000f8ec0ff */
[----:B------:R-:W-:-:S03]  /*08c0*/  UISETP.NE.U32.AND UP1, UPT, UR4, 0x1, UPT ;  /* 0x000000010400788c */ /* 0x000fc6000bf25070 */
[----:B------:R-:W-:Y:S08]  /*08d0*/  BRA.U !UP0, `(.L_x_33) ;  /* 0x00000001084c7547 */ /* 0x000ff0000b800000 */
[----:B------:R-:W-:Y:S01]  /*08e0*/  IMAD.IADD R17, R5, 0x1, R4 ;  /* 0x0000000105117824 */ /* 0x000fe200078e0204 */
[----:B------:R-:W0:Y:S04]  /*08f0*/  LDC.64 R8, c[0x0][0x388] ;  /* 0x0000e200ff087b82 */ /* 0x000e280000000a00 */
[CC--:B------:R-:W-:Y:S02]  /*0900*/  ISETP.GE.AND P0, PT, R17.reuse, R6.reuse, PT ;  /* 0x000000061100720c */ /* 0x0c0fe40003f06270 */
[C---:B------:R-:W-:Y:S02]  /*0910*/  IADD3 R7, PT, PT, R17.reuse, 0x1, RZ ;  /* 0x0000000111077810 */ /* 0x040fe40007ffe0ff */
[----:B------:R-:W-:Y:S02]  /*0920*/  ISETP.LT.OR P0, PT, R17, RZ, P0 ;  /* 0x000000ff1100720c */ /* 0x000fe40000701670 */
[----:B------:R-:W-:-:S04]  /*0930*/  ISETP.GE.AND P1, PT, R7, R6, PT ;  /* 0x000000060700720c */ /* 0x000fc80003f26270 */
[----:B------:R-:W-:-:S07]  /*0940*/  ISETP.LT.OR P1, PT, R7, RZ, P1 ;  /* 0x000000ff0700720c */ /* 0x000fce0000f21670 */
[----:B------:R-:W1:Y:S01]  /*0950*/  @!P0 LDC.64 R10, c[0x0][0x380] ;  /* 0x0000e000ff0a8b82 */ /* 0x000e620000000a00 */
[----:B0-----:R-:W-:-:S07]  /*0960*/  IMAD.WIDE.U32 R12, R4, 0x4, R8 ;  /* 0x00000004040c7825 */ /* 0x001fce00078e0008 */
[----:B------:R-:W0:Y:S01]  /*0970*/  @!P1 LDC.64 R14, c[0x0][0x380] ;  /* 0x0000e000ff0e9b82 */ /* 0x000e220000000a00 */
[----:B------:R-:W2:Y:S01]  /*0980*/  @!P0 LDG.E R2, desc[UR6][R12.64] ;  /* 0x000000060c028981 */ /* 0x000ea2000c1e1900 */
[----:B-1----:R-:W-:-:S06]  /*0990*/  @!P0 IMAD.WIDE.U32 R8, R17, 0x4, R10 ;  /* 0x0000000411088825 */ /* 0x002fcc00078e000a */
[----:B------:R-:W2:Y:S01]  /*09a0*/  @!P0 LDG.E R9, desc[UR6][R8.64] ;  /* 0x0000000608098981 */ /* 0x000ea2000c1e1900 */
[----:B0-----:R-:W-:-:S03]  /*09b0*/  @!P1 IMAD.WIDE.U32 R10, R7, 0x4, R14 ;  /* 0x00000004070a9825 */ /* 0x001fc600078e000e */
[----:B------:R-:W3:Y:S04]  /*09c0*/  @!P1 LDG.E R7, desc[UR6][R12.64+0x4] ;  /* 0x000004060c079981 */ /* 0x000ee8000c1e1900 */
[----:B------:R-:W3:Y:S01]  /*09d0*/  @!P1 LDG.E R11, desc[UR6][R10.64] ;  /* 0x000000060a0b9981 */ /* 0x000ee2000c1e1900 */
[----:B------:R-:W-:Y:S02]  /*09e0*/  VIADD R4, R4, 0x2 ;  /* 0x0000000204047836 */ /* 0x000fe40000000000 */
[----:B--2---:R-:W-:-:S04]  /*09f0*/  @!P0 FFMA R0, R9, R2, R0 ;  /* 0x0000000209008223 */ /* 0x004fc80000000000 */
[----:B---3--:R-:W-:-:S07]  /*0a00*/  @!P1 FFMA R0, R11, R7, R0 ;  /* 0x000000070b009223 */ /* 0x008fce0000000000 */
.L_x_33:
[----:B------:R-:W-:Y:S05]  /*0a10*/  BRA.U UP1, `(.L_x_29) ;  /* 0x00000001012c7547 */ /* 0x000fea000b800000 */
[----:B------:R-:W-:-:S04]  /*0a20*/  IADD3 R5, PT, PT, R5, R4, RZ ;  /* 0x0000000405057210 */ /* 0x000fc80007ffe0ff */
[----:B------:R-:W-:-:S04]  /*0a30*/  ISETP.GE.AND P0, PT, R5, R6, PT ;  /* 0x000000060500720c */ /* 0x000fc80003f06270 */
[----:B------:R-:W-:-:S13]  /*0a40*/  ISETP.LT.OR P0, PT, R5, RZ, P0 ;  /* 0x000000ff0500720c */ /* 0x000fda0000701670 */
[----:B------:R-:W-:Y:S05]  /*0a50*/  @P0 BRA `(.L_x_29) ;  /* 0x00000000001c0947 */ /* 0x000fea0003800000 */
[----:B------:R-:W0:Y:S08]  /*0a60*/  LDC.64 R6, c[0x0][0x380] ;  /* 0x0000e000ff067b82 */ /* 0x000e300000000a00 */
[----:B------:R-:W1:Y:S01]  /*0a70*/  LDC.64 R8, c[0x0][0x388] ;  /* 0x0000e200ff087b82 */ /* 0x000e620000000a00 */
[----:B0-----:R-:W-:-:S06]  /*0a80*/  IMAD.WIDE.U32 R6, R5, 0x4, R6 ;  /* 0x0000000405067825 */ /* 0x001fcc00078e0006 */
[----:B------:R-:W2:Y:S01]  /*0a90*/  LDG.E R7, desc[UR6][R6.64] ;  /* 0x0000000606077981 */ /* 0x000ea2000c1e1900 */
[----:B-1----:R-:W-:-:S06]  /*0aa0*/  IMAD.WIDE.U32 R4, R4, 0x4, R8 ;  /* 0x0000000404047825 */ /* 0x002fcc00078e0008 */
[----:B------:R-:W2:Y:S02]  /*0ab0*/  LDG.E R4, desc[UR6][R4.64] ;  /* 0x0000000604047981 */ /* 0x000ea4000c1e1900 */
[----:B--2---:R-:W-:-:S07]  /*0ac0*/  FFMA R0, R7, R4, R0 ;  /* 0x0000000407007223 */ /* 0x004fce0000000000 */
.L_x_29:
[----:B------:R-:W-:Y:S05]  /*0ad0*/  BSYNC.RECONVERGENT B0 ;  /* 0x0000000000007941 */ /* 0x000fea0003800200 */
.L_x_28:
[----:B------:R-:W0:Y:S02]  /*0ae0*/  LDC.64 R4, c[0x0][0x390] ;  /* 0x0000e400ff047b82 */ /* 0x000e240000000a00 */
[----:B0-----:R-:W-:-:S05]  /*0af0*/  IMAD.WIDE R2, R3, 0x4, R4 ;  /* 0x0000000403027825 */ /* 0x001fca00078e0204 */
[----:B------:R-:W-:Y:S01]  /*0b00*/  STG.E desc[UR6][R2.64], R0 ;  /* 0x0000000002007986 */ /* 0x000fe2000c101906 */
[----:B------:R-:W-:Y:S05]  /*0b10*/  EXIT ;  /* 0x000000000000794d */ /* 0x000fea0003800000 */
.L_x_34:
        /* <DEDUP_REMOVED lines=14> */
.L_x_38:


//--------------------- .nv.shared._Z13tiled_conv_2dPfPKfS_iii --------------------------
	.section	.nv.shared._Z13tiled_conv_2dPfPKfS_iii,"aw",@nobits
	.sectionflags	@""
	.align	4
.nv.shared._Z13tiled_conv_2dPfPKfS_iii:
	.zero		5120


//--------------------- .nv.shared.reserved.0     --------------------------
	.section	.nv.shared.reserved.0,"aw",@nobits
	.weak		__nv_reservedSMEM_offset_0_alias
	.size		__nv_reservedSMEM_offset_0_alias, 0, 64
	.other		__nv_reservedSMEM_offset_0_alias,@"STO_CUDA_RESERVED_SHARED STV_DEFAULT"
__nv_reservedSMEM_offset_0_alias:
	.zero		0
	.zero		64


//--------------------- .nv.shared._Z13tiled_conv_1dPfS_S_ii --------------------------
	.section	.nv.shared._Z13tiled_conv_1dPfS_S_ii,"aw",@nobits
	.sectionflags	@""
	.align	4
.nv.shared._Z13tiled_conv_1dPfS_S_ii:
	.zero		5120


//--------------------- .nv.constant0._Z13tiled_conv_2dPfPKfS_iii --------------------------
	.section	.nv.constant0._Z13tiled_conv_2dPfPKfS_iii,"a",@progbits
	.sectionflags	@""
	.align	4
.nv.constant0._Z13tiled_conv_2dPfPKfS_iii:
	.zero		932


//--------------------- .nv.constant0._Z13tiled_conv_1dPfS_S_ii --------------------------
	.section	.nv.constant0._Z13tiled_conv_1dPfS_S_ii,"a",@progbits
	.sectionflags	@""
	.align	4
.nv.constant0._Z13tiled_conv_1dPfS_S_ii:
	.zero		928


//--------------------- .nv.constant0._Z13plain_conv_2dPfS_S_iii --------------------------
	.section	.nv.constant0._Z13plain_conv_2dPfS_S_iii,"a",@progbits
	.sectionflags	@""
	.align	4
.nv.constant0._Z13plain_conv_2dPfS_S_iii:
	.zero		932


//--------------------- .nv.constant0._Z13plain_conv_1dPfS_S_ii --------------------------
	.section	.nv.constant0._Z13plain_conv_1dPfS_S_ii,"a",@progbits
	.sectionflags	@""
	.align	4
.nv.constant0._Z13plain_conv_1dPfS_S_ii:
	.zero		928


//--------------------- SYMBOLS --------------------------

	.type		.nv.reservedSmem.offset0,@object
	.size		.nv.reservedSmem.offset0,0x4
	.type		.nv.reservedSmem.cap,@object
	.size		.nv.reservedSmem.cap,0x4
